def gluon_wgmma(
    a_ptr,
    b_ptr,
    c_ptr,
    M,
    N,
    K,
    stride_am,
    stride_bk,
    stride_cm,
    BLOCK_M: gl.constexpr,
    BLOCK_N: gl.constexpr,
    BLOCK_K: gl.constexpr,
    DTYPE: gl.constexpr,
    A_LAYOUT: gl.constexpr,
    B_LAYOUT: gl.constexpr,
    C_LAYOUT: gl.constexpr,
    B_SHAPE: gl.constexpr,
    TRANS_B: gl.constexpr,
    NUM_BUFFERS: gl.constexpr,
    NUM_WARPS: gl.constexpr,
):
    a_desc = tma.make_tensor_descriptor(
        a_ptr, [M, K], [stride_am, 1], [BLOCK_M, BLOCK_K], A_LAYOUT
    )
    b_desc = tma.make_tensor_descriptor(
        b_ptr,
        [N, K] if TRANS_B else [K, N],
        [stride_bk, 1],
        B_SHAPE,
        B_LAYOUT,
    )
    c_desc = tma.make_tensor_descriptor(
        c_ptr, [M, N], [stride_cm, 1], [BLOCK_M, BLOCK_N], C_LAYOUT
    )

    a_bufs = gl.allocate_shared_memory(
        DTYPE, [NUM_BUFFERS, BLOCK_M, BLOCK_K], A_LAYOUT
    )
    b_bufs = gl.allocate_shared_memory(DTYPE, [NUM_BUFFERS] + B_SHAPE, B_LAYOUT)

    pid_m = gl.program_id(0)
    pid_n = gl.program_id(1)
    off_m = pid_m * BLOCK_M
    off_n = pid_n * BLOCK_N

    mma_layout: gl.constexpr = pick_wgmma_layout(DTYPE, BLOCK_M, BLOCK_N, NUM_WARPS)
    acc = warpgroup_mma_init(
        gl.zeros((BLOCK_M, BLOCK_N), dtype=gl.float32, layout=mma_layout)
    )

    bars = gl.allocate_shared_memory(
        gl.int64, [NUM_BUFFERS, 1], mbarrier.MBarrierLayout()
    )
    for i in gl.static_range(NUM_BUFFERS):
        mbarrier.init(bars.index(i), count=1)
    idx = 0
    phase = 0

    for k in range(0, K, BLOCK_K):
        a = a_bufs.index(idx)
        b = b_bufs.index(idx)
        bar = bars.index(idx)
        mbarrier.expect(bar, a_desc.block_type.nbytes + b_desc.block_type.nbytes)
        tma.async_copy_global_to_shared(a_desc, [off_m, k], bar, a)
        tma.async_copy_global_to_shared(
            b_desc, [off_n, k] if TRANS_B else [k, off_n], bar, b
        )
        mbarrier.wait(bar, phase=phase)

        if TRANS_B:
            b = b.permute((1, 0))
        acc = warpgroup_mma_wait(num_outstanding=0, deps=(acc,))
        acc = warpgroup_mma(a, b, acc, is_async=True)

        idx += 1
        if idx == NUM_BUFFERS:
            idx = 0
            phase ^= 1

    acc = warpgroup_mma_wait(num_outstanding=0, deps=(acc,))
    for i in gl.static_range(NUM_BUFFERS):
        mbarrier.invalidate(bars.index(i))

    c_smem = gl.allocate_shared_memory(DTYPE, [BLOCK_M, BLOCK_N], C_LAYOUT)
    c_smem.store(acc.to(DTYPE))
    fence_async_shared()
    tma.async_copy_shared_to_global(c_desc, [off_m, off_n], c_smem)
    tma.store_wait(pendings=0)

# config = {"BLOCK_K": 128, "BLOCK_M": 128, "BLOCK_N": 64, "arch": "sm_90", "dtype": "fp16", "num_buffers": 3, "num_warps": 8, "trans_b": 0}
# arch = sm_90


// ===== COMPILED SASS (sm_90a) =====

	.target	sm_90a

	.elftype	@"ET_EXEC"


//--------------------- .note.nv.tkinfo           --------------------------
	.section	.note.nv.tkinfo,"",@"SHT_NOTE"
	.sectionflags	@"SHF_NOTE_NV_TKINFO"
	.tkinfo
        /*0018*/ 	.word	0x00000002
        /*0030*/ 	.string	""
        /*0030*/ 	.string	"ptxas"
        /*0030*/ 	.string	"Cuda compilation tools, release 13.0, V13.0.88"
        /*0030*/ 	.string	"Build cuda_13.0.r13.0/compiler.36424714_0"
        /*0030*/ 	.string	"-v  -suppress-debug-info  -lineinfo  -arch sm_90a "



//--------------------- .note.nv.cuinfo           --------------------------
	.section	.note.nv.cuinfo,"",@"SHT_NOTE"
	.sectionflags	@"SHF_NOTE_NV_CUINFO"
        /*0018*/ 	.short	0x0002
        /*001a*/ 	.short	0x005a
        /*001c*/ 	.short	0x0082
	.zero		2


//--------------------- .nv.info                  --------------------------
	.section	.nv.info,"",@"SHT_CUDA_INFO"
	.align	4


	//----- nvinfo : EIATTR_REGCOUNT
	.align		4
        /*0000*/ 	.byte	0x04, 0x2f
        /*0002*/ 	.short	(.L_1 - .L_0)
	.align		4
.L_0:
        /*0004*/ 	.word	index@(gluon_wgmma)
        /*0008*/ 	.word	0x0000003a


	//----- nvinfo : EIATTR_FRAME_SIZE
	.align		4
.L_1:
        /*000c*/ 	.byte	0x04, 0x11
        /*000e*/ 	.short	(.L_3 - .L_2)
	.align		4
.L_2:
        /*0010*/ 	.word	index@(gluon_wgmma)
        /*0014*/ 	.word	0x00000000


	//----- nvinfo : EIATTR_MIN_STACK_SIZE
	.align		4
.L_3:
        /*0018*/ 	.byte	0x04, 0x12
        /*001a*/ 	.short	(.L_5 - .L_4)
	.align		4
.L_4:
        /*001c*/ 	.word	index@(gluon_wgmma)
        /*0020*/ 	.word	0x00000000
.L_5:


//--------------------- .nv.compat                --------------------------
	.section	.nv.compat,"",@"SHT_CUDA_COMPAT_INFO"
	.align	4
        /*0000*/ 	.byte	0x02, 0x09, 0x01, 0x00, 0x02, 0x02, 0x04, 0x00, 0x02, 0x05, 0x05, 0x00, 0x03, 0x07, 0x01, 0x01
        /*0010*/ 	.byte	0x02, 0x03, 0x03, 0x00, 0x02, 0x06, 0x01, 0x00, 0x04, 0x0b, 0x08, 0x00, 0x00, 0x00, 0x00, 0x00
        /*0020*/ 	.byte	0x00, 0x00, 0x00, 0x00


//--------------------- .nv.info.gluon_wgmma      --------------------------
	.section	.nv.info.gluon_wgmma,"",@"SHT_CUDA_INFO"
	.sectionflags	@""
	.align	4


	//----- nvinfo : EIATTR_CUDA_API_VERSION
	.align		4
        /*0000*/ 	.byte	0x04, 0x37
        /*0002*/ 	.short	(.L_7 - .L_6)
.L_6:
        /*0004*/ 	.word	0x00000082


	//----- nvinfo : EIATTR_KPARAM_INFO
	.align		4
.L_7:
        /*0008*/ 	.byte	0x04, 0x17
        /*000a*/ 	.short	(.L_9 - .L_8)
.L_8:
        /*000c*/ 	.word	0x00000000
        /*0010*/ 	.short	0x000a
        /*0012*/ 	.short	0x0048
        /*0014*/ 	.byte	0x00, 0xf4, 0x21, 0x00


	//----- nvinfo : EIATTR_KPARAM_INFO
	.align		4
.L_9:
        /*0018*/ 	.byte	0x04, 0x17
        /*001a*/ 	.short	(.L_11 - .L_10)
.L_10:
        /*001c*/ 	.word	0x00000000
        /*0020*/ 	.short	0x0009
        /*0022*/ 	.short	0x0040
        /*0024*/ 	.byte	0x00, 0xf4, 0x21, 0x00


	//----- nvinfo : EIATTR_KPARAM_INFO
	.align		4
.L_11:
        /*0028*/ 	.byte	0x04, 0x17
        /*002a*/ 	.short	(.L_13 - .L_12)
.L_12:
        /*002c*/ 	.word	0x00000000
        /*0030*/ 	.short	0x0008
        /*0032*/ 	.short	0x0038
        /*0034*/ 	.byte	0x00, 0xf0, 0x21, 0x00


	//----- nvinfo : EIATTR_KPARAM_INFO
	.align		4
.L_13:
        /*0038*/ 	.byte	0x04, 0x17
        /*003a*/ 	.short	(.L_15 - .L_14)
.L_14:
        /*003c*/ 	.word	0x00000000
        /*0040*/ 	.short	0x0007
        /*0042*/ 	.short	0x0030
        /*0044*/ 	.byte	0x00, 0xf0, 0x21, 0x00


	//----- nvinfo : EIATTR_KPARAM_INFO
	.align		4
.L_15:
        /*0048*/ 	.byte	0x04, 0x17
        /*004a*/ 	.short	(.L_17 - .L_16)
.L_16:
        /*004c*/ 	.word	0x00000000
        /*0050*/ 	.short	0x0006
        /*0052*/ 	.short	0x0028
        /*0054*/ 	.byte	0x00, 0xf0, 0x21, 0x00


	//----- nvinfo : EIATTR_KPARAM_INFO
	.align		4
.L_17:
        /*0058*/ 	.byte	0x04, 0x17
        /*005a*/ 	.short	(.L_19 - .L_18)
.L_18:
        /*005c*/ 	.word	0x00000000
        /*0060*/ 	.short	0x0005
        /*0062*/ 	.short	0x0020
        /*0064*/ 	.byte	0x00, 0xf0, 0x11, 0x00


	//----- nvinfo : EIATTR_KPARAM_INFO
	.align		4
.L_19:
        /*0068*/ 	.byte	0x04, 0x17
        /*006a*/ 	.short	(.L_21 - .L_20)
.L_20:
        /*006c*/ 	.word	0x00000000
        /*0070*/ 	.short	0x0004
        /*0072*/ 	.short	0x001c
        /*0074*/ 	.byte	0x00, 0xf0, 0x11, 0x00


	//----- nvinfo : EIATTR_KPARAM_INFO
	.align		4
.L_21:
        /*0078*/ 	.byte	0x04, 0x17
        /*007a*/ 	.short	(.L_23 - .L_22)
.L_22:
        /*007c*/ 	.word	0x00000000
        /*0080*/ 	.short	0x0003
        /*0082*/ 	.short	0x0018
        /*0084*/ 	.byte	0x00, 0xf0, 0x11, 0x00


	//----- nvinfo : EIATTR_KPARAM_INFO
	.align		4
.L_23:
        /*0088*/ 	.byte	0x04, 0x17
        /*008a*/ 	.short	(.L_25 - .L_24)
.L_24:
        /*008c*/ 	.word	0x00000000
        /*0090*/ 	.short	0x0002
        /*0092*/ 	.short	0x0010
        /*0094*/ 	.byte	0x00, 0xf4, 0x21, 0x00


	//----- nvinfo : EIATTR_KPARAM_INFO
	.align		4
.L_25:
        /*0098*/ 	.byte	0x04, 0x17
        /*009a*/ 	.short	(.L_27 - .L_26)
.L_26:
        /*009c*/ 	.word	0x00000000
        /*00a0*/ 	.short	0x0001
        /*00a2*/ 	.short	0x0008
        /*00a4*/ 	.byte	0x00, 0xf4, 0x21, 0x00


	//----- nvinfo : EIATTR_KPARAM_INFO
	.align		4
.L_27:
        /*00a8*/ 	.byte	0x04, 0x17
        /*00aa*/ 	.short	(.L_29 - .L_28)
.L_28:
        /*00ac*/ 	.word	0x00000000
        /*00b0*/ 	.short	0x0000
        /*00b2*/ 	.short	0x0000
        /*00b4*/ 	.byte	0x00, 0xf4, 0x21, 0x00


	//----- nvinfo : EIATTR_SPARSE_MMA_MASK
	.align		4
.L_29:
        /*00b8*/ 	.byte	0x03, 0x50
        /*00ba*/ 	.short	0x0000


	//----- nvinfo : EIATTR_MAXREG_COUNT
	.align		4
        /*00bc*/ 	.byte	0x03, 0x1b
        /*00be*/ 	.short	0x00ff


	//----- nvinfo : EIATTR_NUM_BARRIERS
	.align		4
        /*00c0*/ 	.byte	0x02, 0x4c
        /*00c2*/ 	.byte	0x01
	.zero		1


	//----- nvinfo : EIATTR_MERCURY_ISA_VERSION
	.align		4
        /*00c4*/ 	.byte	0x03, 0x5f
        /*00c6*/ 	.short	0x0101


	//----- nvinfo : EIATTR_INT_WARP_WIDE_INSTR_OFFSETS
	.align		4
        /*00c8*/ 	.byte	0x04, 0x31
        /*00ca*/ 	.short	(.L_31 - .L_30)


	//   ....[0]....
.L_30:
        /*00cc*/ 	.word	0x00001330


	//   ....[1]....
        /*00d0*/ 	.word	0x00001350


	//   ....[2]....
        /*00d4*/ 	.word	0x00001360


	//   ....[3]....
        /*00d8*/ 	.word	0x00001440


	//   ....[4]....
        /*00dc*/ 	.word	0x00001710


	//   ....[5]....
        /*00e0*/ 	.word	0x00001720


	//   ....[6]....
        /*00e4*/ 	.word	0x000017a0


	//   ....[7]....
        /*00e8*/ 	.word	0x000017b0


	//   ....[8]....
        /*00ec*/ 	.word	0x00001de0


	//   ....[9]....
        /*00f0*/ 	.word	0x00001df0


	//----- nvinfo : EIATTR_COOP_GROUP_MASK_REGIDS
	.align		4
.L_31:
        /*00f4*/ 	.byte	0x04, 0x29
        /*00f6*/ 	.short	(.L_33 - .L_32)


	//   ....[0]....
.L_32:
        /*00f8*/ 	.word	0xffffffff


	//   ....[1]....
        /*00fc*/ 	.word	0xffffffff


	//   ....[2]....
        /*0100*/ 	.word	0xffffffff


	//----- nvinfo : EIATTR_COOP_GROUP_INSTR_OFFSETS
	.align		4
.L_33:
        /*0104*/ 	.byte	0x04, 0x28
        /*0106*/ 	.short	(.L_35 - .L_34)


	//   ....[0]....
.L_34:
        /*0108*/ 	.word	0x00000150


	//   ....[1]....
        /*010c*/ 	.word	0x00000720


	//   ....[2]....
        /*0110*/ 	.word	0x00000cd0


	//----- nvinfo : EIATTR_MBARRIER_INSTR_OFFSETS
	.align		4
.L_35:
        /*0114*/ 	.byte	0x04, 0x39
        /*0116*/ 	.short	(.L_37 - .L_36)


	//   ....[0]....
.L_36:
        /*0118*/ 	.word	0x000014a0
        /*011c*/ 	.word	0x000000ff
        /*0120*/ 	.word	0x00024000
        /*0124*/ 	.short	0x0100
        /*0126*/ 	.byte	0x0c
	.zero		1


	//   ....[1]....
        /*0128*/ 	.word	0x000014c0
        /*012c*/ 	.word	0x000000ff
        /*0130*/ 	.word	0x00024008
        /*0134*/ 	.short	0x0100
        /*0136*/ 	.byte	0x0c
	.zero		1


	//   ....[2]....
        /*0138*/ 	.word	0x000014f0
        /*013c*/ 	.word	0x000000ff
        /*0140*/ 	.word	0x00024010
        /*0144*/ 	.short	0x0100
        /*0146*/ 	.byte	0x0c
	.zero		1


	//   ....[3]....
        /*0148*/ 	.word	0x00001860
        /*014c*/ 	.word	0x000000ff
        /*0150*/ 	.word	0x00024000
        /*0154*/ 	.short	0x010a
        /*0156*/ 	.byte	0x12
	.zero		1


	//   ....[4]....
        /*0158*/ 	.word	0x00001c80
        /*015c*/ 	.word	0x000000ff
        /*0160*/ 	.word	0x00024000
        /*0164*/ 	.short	0x0108
        /*0166*/ 	.byte	0x0c
	.zero		1


	//   ....[5]....
        /*0168*/ 	.word	0x00001da0
        /*016c*/ 	.word	0x000000ff
        /*0170*/ 	.word	0x00024008
        /*0174*/ 	.short	0x0108
        /*0176*/ 	.byte	0x0c
	.zero		1


	//   ....[6]....
        /*0178*/ 	.word	0x00001e20
        /*017c*/ 	.word	0x000000ff
        /*0180*/ 	.word	0x00024010
        /*0184*/ 	.short	0x0108
        /*0186*/ 	.byte	0x0c
	.zero		1


	//   ....[7]....
        /*0188*/ 	.word	0x00001ef0
        /*018c*/ 	.word	0x000000ff
        /*0190*/ 	.word	0x00024000
        /*0194*/ 	.short	0x010a
        /*0196*/ 	.byte	0x12
	.zero		1


	//----- nvinfo : EIATTR_NUM_MBARRIERS
	.align		4
.L_37:
        /*0198*/ 	.byte	0x03, 0x38
        /*019a*/ 	.short	0x0003


	//----- nvinfo : EIATTR_EXIT_INSTR_OFFSETS
	.align		4
        /*019c*/ 	.byte	0x04, 0x1c
        /*019e*/ 	.short	(.L_39 - .L_38)


	//   ....[0]....
.L_38:
        /*01a0*/ 	.word	0x00001ee0


	//----- nvinfo : EIATTR_REQNTID
	.align		4
.L_39:
        /*01a4*/ 	.byte	0x04, 0x10
        /*01a6*/ 	.short	(.L_41 - .L_40)
.L_40:
        /*01a8*/ 	.word	0x00000100
        /*01ac*/ 	.word	0x00000001
        /*01b0*/ 	.word	0x00000001


	//----- nvinfo : EIATTR_CRS_STACK_SIZE
	.align		4
.L_41:
        /*01b4*/ 	.byte	0x04, 0x1e
        /*01b6*/ 	.short	(.L_43 - .L_42)
.L_42:
        /*01b8*/ 	.word	0x00000000


	//----- nvinfo : EIATTR_CBANK_PARAM_SIZE
	.align		4
.L_43:
        /*01bc*/ 	.byte	0x03, 0x19
        /*01be*/ 	.short	0x0050


	//----- nvinfo : EIATTR_PARAM_CBANK
	.align		4
        /*01c0*/ 	.byte	0x04, 0x0a
        /*01c2*/ 	.short	(.L_45 - .L_44)
	.align		4
.L_44:
        /*01c4*/ 	.word	index@(.nv.constant0.gluon_wgmma)
        /*01c8*/ 	.short	0x0210
        /*01ca*/ 	.short	0x0050


	//----- nvinfo : EIATTR_SW_WAR
	.align		4
.L_45:
        /*01cc*/ 	.byte	0x04, 0x36
        /*01ce*/ 	.short	(.L_47 - .L_46)
.L_46:
        /*01d0*/ 	.word	0x00000008
.L_47:


//--------------------- .nv.callgraph             --------------------------
	.section	.nv.callgraph,"",@"SHT_CUDA_CALLGRAPH"
	.align	4
	.sectionentsize	8
	.align		4
        /*0000*/ 	.word	0x00000000
	.align		4
        /*0004*/ 	.word	0xffffffff
	.align		4
        /*0008*/ 	.word	0x00000000
	.align		4
        /*000c*/ 	.word	0xfffffffe
	.align		4
        /*0010*/ 	.word	0x00000000
	.align		4
        /*0014*/ 	.word	0xfffffffd
	.align		4
        /*0018*/ 	.word	0x00000000
	.align		4
        /*001c*/ 	.word	0xfffffffc


//--------------------- .text.gluon_wgmma         --------------------------
	.section	.text.gluon_wgmma,"ax",@progbits
	.align	128
        .global         gluon_wgmma
        .type           gluon_wgmma,@function
        .size           gluon_wgmma,(.L_x_52 - gluon_wgmma)
        .other          gluon_wgmma,@"STO_CUDA_ENTRY STV_DEFAULT"
gluon_wgmma:
.text.gluon_wgmma:
[----:B------:R-:W-:Y:S01]  /*0000*/  LDC R1, c[0x0][0x28] ;  /* 0x00000a00ff017b82 */ /* 0x000fe20000000800 */
[----:B------:R-:W1:Y:S07]  /*0010*/  S2R R0, SR_TID.X ;  /* 0x0000000000007919 */ /* 0x000e6e0000002100 */
[----:B------:R-:W2:Y:S01]  /*0020*/  S2UR UR4, SR_CgaCtaId ;  /* 0x00000000000479c3 */ /* 0x000ea20000008800 */
[----:B------:R-:W-:Y:S01]  /*0030*/  UMOV UR12, 0x400 ;  /* 0x00000400000c7882 */ /* 0x000fe20000000000 */
[----:B------:R-:W-:Y:S01]  /*0040*/  ULDC UR6, c[0x0][0xc] ;  /* 0x0000030000067ab9 */ /* 0x000fe20000000800 */
[----:B------:R-:W-:Y:S01]  /*0050*/  ULDC.64 UR24, c[0x0][0x250] ;  /* 0x0000940000187ab9 */ /* 0x000fe20000000a00 */
[----:B------:R-:W-:Y:S04]  /*0060*/  BSSY B0, `(.L_x_0) ;  /* 0x000001f000007945 */ /* 0x000fe80003800000 */
[----:B------:R-:W3:Y:S08]  /*0070*/  LDC R2, c[0x0][0x228] ;  /* 0x00008a00ff027b82 */ /* 0x000ef00000000800 */
[----:B------:R-:W4:Y:S08]  /*0080*/  LDC R8, c[0x0][0x230] ;  /* 0x00008c00ff087b82 */ /* 0x000f300000000800 */
[----:B------:R-:W-:Y:S01]  /*0090*/  S2UR UR15, SR_CTAID.Y ;  /* 0x00000000000f79c3 */ /* 0x000fe20000002600 */
[----:B--2---:R-:W-:-:S03]  /*00a0*/  ULEA UR12, UR4, UR12, 0x18 ;  /* 0x0000000c040c7291 */ /* 0x004fc6000f8ec03f */
[----:B------:R-:W-:Y:S01]  /*00b0*/  ULDC UR4, c[0x0][0x10] ;  /* 0x0000040000047ab9 */ /* 0x000fe20000000800 */
[----:B-1----:R-:W-:-:S03]  /*00c0*/  LOP3.LUT R6, R0, 0xff, RZ, 0xc0, !PT ;  /* 0x000000ff00067812 */ /* 0x002fc600078ec0ff */
[----:B------:R-:W1:Y:S01]  /*00d0*/  S2UR UR5, SR_CTAID.Z ;  /* 0x00000000000579c3 */ /* 0x000e620000002700 */
[----:B---3--:R-:W-:Y:S01]  /*00e0*/  VIADD R2, R2, 0xffffffff ;  /* 0xffffffff02027836 */ /* 0x008fe20000000000 */
[C---:B------:R-:W-:Y:S02]  /*00f0*/  ISETP.GE.U32.AND P0, PT, R6.reuse, 0x20, PT ;  /* 0x000000200600780c */ /* 0x040fe40003f06070 */
[C---:B------:R-:W-:Y:S02]  /*0100*/  ISETP.NE.U32.AND P2, PT, R6.reuse, RZ, PT ;  /* 0x000000ff0600720c */ /* 0x040fe40003f45070 */
[----:B------:R-:W-:Y:S02]  /*0110*/  LEA R11, R6, UR12, 0x2 ;  /* 0x0000000c060b7c11 */ /* 0x000fe4000f8e10ff */
[----:B------:R-:W2:Y:S01]  /*0120*/  S2UR UR26, SR_CTAID.X ;  /* 0x00000000001a79c3 */ /* 0x000ea20000002500 */
[----:B----4-:R-:W-:-:S06]  /*0130*/  VIADD R14, R8, 0xffffffff ;  /* 0xffffffff080e7836 */ /* 0x010fcc0000000000 */
[----:B------:R3:W-:Y:S01]  /*0140*/  @!P0 STS [R11], RZ ;  /* 0x000000ff0b008388 */ /* 0x0007e20000000800 */
[----:B------:R-:W-:-:S03]  /*0150*/  NOP ;  /* 0x0000000000007918 */ /* 0x000fc60000000000 */
[----:B------:R3:W-:Y:S01]  /*0160*/  @!P2 STS [UR12+0x24], R2 ;  /* 0x00002402ff00a988 */ /* 0x0007e2000800080c */
[----:B-1----:R-:W-:-:S03]  /*0170*/  UIMAD UR4, UR5, UR4, UR15 ;  /* 0x00000004050472a4 */ /* 0x002fc6000f8e020f */
[----:B------:R3:W-:Y:S01]  /*0180*/  @!P2 STS [UR12+0x20], R14 ;  /* 0x0000200eff00a988 */ /* 0x0007e2000800080c */
[----:B--2---:R-:W-:-:S04]  /*0190*/  UIMAD UR4, UR4, UR6, UR26 ;  /* 0x00000006040472a4 */ /* 0x004fc8000f8e021a */
[----:B------:R-:W-:-:S03]  /*01a0*/  UIMAD UR5, UR4, 0x180, URZ ;  /* 0x00000180040578a4 */ /* 0x000fc6000f8e023f */
[----:B------:R-:W-:Y:S01]  /*01b0*/  UMOV UR4, URZ ;  /* 0x0000003f00047c82 */ /* 0x000fe20008000000 */
[----:B------:R-:W-:-:S04]  /*01c0*/  UIADD3 UR20, UP0, UR5, UR24, URZ ;  /* 0x0000001805147290 */ /* 0x000fc8000ff1e03f */
[----:B------:R-:W-:Y:S01]  /*01d0*/  ULEA.HI.X.SX32 UR21, UR5, UR25, 0x1, UP0 ;  /* 0x0000001905157291 */ /* 0x000fe200080f0e3f */
[----:B---3--:R-:W-:Y:S11]  /*01e0*/  @P2 BRA `(.L_x_1) ;  /* 0x0000000000182947 */ /* 0x008ff60003800000 */
[----:B------:R-:W1:Y:S01]  /*01f0*/  LDS R3, [UR12+0x8] ;  /* 0x0000080cff037984 */ /* 0x000e620008000800 */
[----:B------:R-:W2:Y:S01]  /*0200*/  LDC.64 R12, c[0x0][0x210] ;  /* 0x00008400ff0c7b82 */ /* 0x000ea20000000a00 */
[----:B------:R-:W-:Y:S02]  /*0210*/  IMAD.MOV.U32 R4, RZ, RZ, 0x70 ;  /* 0x00000070ff047424 */ /* 0x000fe400078e00ff */
[----:B--2---:R2:W-:Y:S03]  /*0220*/  STS.64 [UR12], R12 ;  /* 0x0000000cff007988 */ /* 0x0045e60008000a0c */
[----:B-1----:R-:W-:-:S05]  /*0230*/  LOP3.LUT R3, R3, 0x10, R4, 0xd8, !PT ;  /* 0x0000001003037812 */ /* 0x002fca00078ed804 */
[----:B------:R2:W-:Y:S02]  /*0240*/  STS [UR12+0x8], R3 ;  /* 0x00000803ff007988 */ /* 0x0005e4000800080c */
.L_x_1:
[----:B------:R-:W-:Y:S05]  /*0250*/  BSYNC B0 ;  /* 0x0000000000007941 */ /* 0x000fea0003800000 */
.L_x_0:
[----:B------:R-:W-:Y:S04]  /*0260*/  BSSY B0, `(.L_x_2) ;  /* 0x000000a000007945 */ /* 0x000fe80003800000 */
[----:B------:R-:W-:Y:S05]  /*0270*/  @P2 BRA `(.L_x_3) ;  /* 0x0000000000202947 */ /* 0x000fea0003800000 */
[----:B--2---:R-:W1:Y:S01]  /*0280*/  LDS R3, [UR12+0x34] ;  /* 0x0000340cff037984 */ /* 0x004e620008000800 */
[----:B------:R-:W-:Y:S02]  /*0290*/  IMAD.MOV.U32 R4, RZ, RZ, 0x3f000000 ;  /* 0x3f000000ff047424 */ /* 0x000fe400078e00ff */
[----:B------:R-:W-:Y:S01]  /*02a0*/  @!P2 IMAD.MOV.U32 R5, RZ, RZ, 0x7f ;  /* 0x0000007fff05a424 */ /* 0x000fe200078e00ff */
[----:B------:R-:W2:Y:S02]  /*02b0*/  @!P2 LDS R10, [UR12+0x38] ;  /* 0x0000380cff0aa984 */ /* 0x000ea40008000800 */
[----:B-1----:R-:W-:Y:S02]  /*02c0*/  LOP3.LUT R3, R3, 0xff000000, R4, 0xb8, !PT ;  /* 0xff00000003037812 */ /* 0x002fe400078eb804 */
[----:B--2---:R-:W-:-:S03]  /*02d0*/  @!P2 LOP3.LUT R4, R10, 0xff, R5, 0xb8, !PT ;  /* 0x000000ff0a04a812 */ /* 0x004fc600078eb805 */
[----:B------:R1:W-:Y:S04]  /*02e0*/  STS [UR12+0x34], R3 ;  /* 0x00003403ff007988 */ /* 0x0003e8000800080c */
[----:B------:R1:W-:Y:S02]  /*02f0*/  @!P2 STS [UR12+0x38], R4 ;  /* 0x00003804ff00a988 */ /* 0x0003e4000800080c */
.L_x_3:
[----:B------:R-:W-:Y:S05]  /*0300*/  BSYNC B0 ;  /* 0x0000000000007941 */ /* 0x000fea0003800000 */
.L_x_2:
[----:B------:R-:W-:Y:S04]  /*0310*/  BSSY B0, `(.L_x_4) ;  /* 0x000000e000007945 */ /* 0x000fe80003800000 */
[----:B------:R-:W-:Y:S05]  /*0320*/  @P2 BRA `(.L_x_5) ;  /* 0x0000000000302947 */ /* 0x000fea0003800000 */
[----:B-1----:R-:W1:Y:S01]  /*0330*/  LDS R4, [UR12+0x34] ;  /* 0x0000340cff047984 */ /* 0x002e620008000800 */
[----:B--2---:R-:W2:Y:S03]  /*0340*/  LDC.64 R12, c[0x0][0x238] ;  /* 0x00008e00ff0c7b82 */ /* 0x004ea60000000a00 */
[----:B------:R-:W3:Y:S01]  /*0350*/  LDS R3, [UR12+0x1c] ;  /* 0x00001c0cff037984 */ /* 0x000ee20008000800 */
[C---:B--2---:R-:W-:Y:S01]  /*0360*/  SHF.L.U64.HI R10, R12.reuse, 0x1, R13 ;  /* 0x000000010c0a7819 */ /* 0x044fe2000001020d */
[----:B------:R-:W-:-:S03]  /*0370*/  IMAD.SHL.U32 R5, R12, 0x2, RZ ;  /* 0x000000020c057824 */ /* 0x000fc600078e00ff */
[--C-:B------:R-:W-:Y:S02]  /*0380*/  SHF.R.U32.HI R12, RZ, 0x4, R10.reuse ;  /* 0x00000004ff0c7819 */ /* 0x100fe4000001160a */
[----:B------:R-:W-:-:S05]  /*0390*/  SHF.R.U64 R5, R5, 0x4, R10 ;  /* 0x0000000405057819 */ /* 0x000fca000000120a */
[----:B------:R4:W-:Y:S01]  /*03a0*/  STS [UR12+0xc], R5 ;  /* 0x00000c05ff007988 */ /* 0x0009e2000800080c */
[----:B-1----:R-:W-:Y:S02]  /*03b0*/  LOP3.LUT R4, R4, 0x7, RZ, 0xb8, !PT ;  /* 0x0000000704047812 */ /* 0x002fe400078eb8ff */
[----:B---3--:R-:W-:-:S03]  /*03c0*/  LOP3.LUT R3, R3, 0xf, R12, 0xb8, !PT ;  /* 0x0000000f03037812 */ /* 0x008fc600078eb80c */
[----:B------:R4:W-:Y:S04]  /*03d0*/  STS [UR12+0x34], R4 ;  /* 0x00003404ff007988 */ /* 0x0009e8000800080c */
[----:B------:R4:W-:Y:S02]  /*03e0*/  STS [UR12+0x1c], R3 ;  /* 0x00001c03ff007988 */ /* 0x0009e4000800080c */
.L_x_5:
[----:B------:R-:W-:Y:S05]  /*03f0*/  BSYNC B0 ;  /* 0x0000000000007941 */ /* 0x000fea0003800000 */
.L_x_4:
[----:B------:R-:W-:Y:S04]  /*0400*/  BSSY B1, `(.L_x_6) ;  /* 0x000001a000017945 */ /* 0x000fe80003800000 */
[----:B------:R-:W-:Y:S04]  /*0410*/  BSSY B0, `(.L_x_7) ;  /* 0x0000015000007945 */ /* 0x000fe80003800000 */
[----:B------:R-:W-:Y:S05]  /*0420*/  @P2 BRA `(.L_x_8) ;  /* 0x0000000000202947 */ /* 0x000fea0003800000 */
[----:B-12-4-:R-:W1:Y:S02]  /*0430*/  LDS R3, [UR12+0x34] ;  /* 0x0000340cff037984 */ /* 0x016e640008000800 */
[----:B-1----:R-:W-:-:S05]  /*0440*/  LOP3.LUT R3, R3, 0x38, RZ, 0xb8, !PT ;  /* 0x0000003803037812 */ /* 0x002fca00078eb8ff */
[----:B------:R1:W-:Y:S01]  /*0450*/  STS [UR12+0x34], R3 ;  /* 0x00003403ff007988 */ /* 0x0003e2000800080c */
[----:B------:R-:W-:Y:S05]  /*0460*/  @P2 BRA `(.L_x_9) ;  /* 0x0000000000202947 */ /* 0x000fea0003800000 */
[----:B-1----:R-:W1:Y:S01]  /*0470*/  LDS R3, [UR12+0x8] ;  /* 0x0000080cff037984 */ /* 0x002e620008000800 */
[----:B------:R-:W-:-:S05]  /*0480*/  IMAD.MOV.U32 R4, RZ, RZ, 0x780 ;  /* 0x00000780ff047424 */ /* 0x000fca00078e00ff */
[----:B-1----:R-:W-:-:S05]  /*0490*/  LOP3.LUT R3, R3, 0x300, R4, 0xd8, !PT ;  /* 0x0000030003037812 */ /* 0x002fca00078ed804 */
[----:B------:R3:W-:Y:S02]  /*04a0*/  STS [UR12+0x8], R3 ;  /* 0x00000803ff007988 */ /* 0x0007e4000800080c */
.L_x_8:
[----:B------:R-:W-:Y:S05]  /*04b0*/  @P2 BRA `(.L_x_10) ;  /* 0x0000000000282947 */ /* 0x000fea0003800000 */
[----:B-1234-:R-:W1:Y:S02]  /*04c0*/  LDS R3, [UR12+0x8] ;  /* 0x0000080cff037984 */ /* 0x01ee640008000800 */
[----:B-1----:R-:W-:-:S05]  /*04d0*/  LOP3.LUT R3, R3, 0x1800, RZ, 0xb8, !PT ;  /* 0x0000180003037812 */ /* 0x002fca00078eb8ff */
[----:B------:R2:W-:Y:S02]  /*04e0*/  STS [UR12+0x8], R3 ;  /* 0x00000803ff007988 */ /* 0x0005e4000800080c */
.L_x_9:
[----:B------:R-:W-:Y:S05]  /*04f0*/  @P2 BREAK B0 ;  /* 0x0000000000002942 */ /* 0x000fea0003800000 */
[----:B------:R-:W-:Y:S05]  /*0500*/  @P2 BRA `(.L_x_11) ;  /* 0x0000000000242947 */ /* 0x000fea0003800000 */
[----:B------:R-:W3:Y:S01]  /*0510*/  LDS R4, [UR12+0x8] ;  /* 0x0000080cff047984 */ /* 0x000ee20008000800 */
[----:B-12---:R-:W-:-:S05]  /*0520*/  IMAD.MOV.U32 R3, RZ, RZ, 0x6000 ;  /* 0x00006000ff037424 */ /* 0x006fca00078e00ff */
[----:B---3--:R-:W-:-:S04]  /*0530*/  LOP3.LUT R3, R4, 0x6000, R3, 0xd8, !PT ;  /* 0x0000600004037812 */ /* 0x008fc800078ed803 */
[----:B------:R-:W-:-:S05]  /*0540*/  LOP3.LUT R3, R3, 0x400000, RZ, 0xb8, !PT ;  /* 0x0040000003037812 */ /* 0x000fca00078eb8ff */
[----:B------:R5:W-:Y:S02]  /*0550*/  STS [UR12+0x8], R3 ;  /* 0x00000803ff007988 */ /* 0x000be4000800080c */
.L_x_10:
[----:B------:R-:W-:Y:S05]  /*0560*/  BSYNC B0 ;  /* 0x0000000000007941 */ /* 0x000fea0003800000 */
.L_x_7:
[----:B-12345:R-:W1:Y:S02]  /*0570*/  @!P2 LDS R3, [UR12+0x8] ;  /* 0x0000080cff03a984 */ /* 0x03ee640008000800 */
[----:B-1----:R-:W-:-:S05]  /*0580*/  @!P2 LOP3.LUT R3, R3, 0x8000, RZ, 0xb8, !PT ;  /* 0x000080000303a812 */ /* 0x002fca00078eb8ff */
[----:B------:R3:W-:Y:S02]  /*0590*/  @!P2 STS [UR12+0x8], R3 ;  /* 0x00000803ff00a988 */ /* 0x0007e4000800080c */
.L_x_11:
[----:B------:R-:W-:Y:S05]  /*05a0*/  BSYNC B1 ;  /* 0x0000000000017941 */ /* 0x000fea0003800000 */
.L_x_6:
[----:B------:R-:W-:Y:S05]  /*05b0*/  WARPSYNC.ALL ;  /* 0x0000000000007948 */ /* 0x000fea0003800000 */
[----:B-123--:R-:W1:Y:S02]  /*05c0*/  LDC R3, c[0x0][0x22c] ;  /* 0x00008b00ff037b82 */ /* 0x00ee640000000800 */
[----:B-1----:R-:W-:Y:S01]  /*05d0*/  VIADD R3, R3, 0xffffffff ;  /* 0xffffffff03037836 */ /* 0x002fe20000000000 */
[----:B------:R-:W-:Y:S06]  /*05e0*/  @P0 BRA `(.L_x_12) ;  /* 0x0000000000280947 */ /* 0x000fec0003800000 */
[----:B------:R-:W1:Y:S01]  /*05f0*/  S2R R4, SR_LANEID ;  /* 0x0000000000047919 */ /* 0x000e620000000000 */
[----:B------:R-:W-:Y:S05]  /*0600*/  WARPSYNC.ALL ;  /* 0x0000000000007948 */ /* 0x000fea0003800000 */
[----:B-1----:R-:W-:-:S05]  /*0610*/  IMAD.SHL.U32 R7, R4, 0x4, RZ ;  /* 0x0000000404077824 */ /* 0x002fca00078e00ff */
[----:B------:R-:W1:Y:S01]  /*0620*/  LDS R9, [R7+UR12] ;  /* 0x0000000c07097984 */ /* 0x000e620008000800 */
[----:B------:R-:W-:-:S05]  /*0630*/  IADD3 R4, P1, R7, UR20, RZ ;  /* 0x0000001407047c10 */ /* 0x000fca000ff3e0ff */
[----:B------:R-:W-:-:S05]  /*0640*/  IMAD.X R5, RZ, RZ, UR21, P1 ;  /* 0x00000015ff057e24 */ /* 0x000fca00088e06ff */
[----:B-1----:R1:W2:Y:S01]  /*0650*/  ATOMG.E.EXCH.STRONG.GPU PT, RZ, [R4], R9 ;  /* 0x0000000904ff73a8 */ /* 0x0022a200041ee100 */
[----:B------:R-:W-:-:S04]  /*0660*/  DEPBAR {5,4,3,2,1,0} ;  /* 0x0000003f0000791a */ /* 0x000fc80000000000 */
[----:B------:R1:W-:Y:S01]  /*0670*/  UTMACCTL.IV [UR20] ;  /* 0x00000000140079b9 */ /* 0x0003e20008000000 */
[----:B------:R-:W-:Y:S01]  /*0680*/  NOP ;  /* 0x0000000000007918 */ /* 0x000fe20000000000 */
.L_x_12:
[----:B------:R-:W-:Y:S05]  /*0690*/  @P0 BRA `(.L_x_13) ;  /* 0x00000000000c0947 */ /* 0x000fea0003800000 */
[----:B------:R0:W-:Y:S01]  /*06a0*/  UTMACMDFLUSH ;  /* 0x00000000000079b7 */ /* 0x0001e20000000000 */
[----:B------:R-:W-:Y:S05]  /*06b0*/  @P0 BRA `(.L_x_13) ;  /* 0x0000000000040947 */ /* 0x000fea0003800000 */
[----:B------:R-:W-:-:S04]  /*06c0*/  DEPBAR.LE SB0, 0x0 ;  /* 0x000080000000791a */ /* 0x000fc80000000000 */
.L_x_13:
[----:B------:R-:W-:Y:S05]  /*06d0*/  WARPSYNC.ALL ;  /* 0x0000000000007948 */ /* 0x000fea0003800000 */
[----:B--2---:R-:W-:Y:S06]  /*06e0*/  BAR.SYNC.DEFER_BLOCKING 0x0 ;  /* 0x0000000000007b1d */ /* 0x004fec0000010000 */
[----:B------:R-:W-:Y:S02]  /*06f0*/  BSSY B1, `(.L_x_14) ;  /* 0x000000b000017945 */ /* 0x000fe40003800000 */
[----:B------:R-:W-:Y:S06]  /*0700*/  BAR.SYNC.DEFER_BLOCKING 0x0 ;  /* 0x0000000000007b1d */ /* 0x000fec0000010000 */
[----:B------:R2:W-:Y:S01]  /*0710*/  @!P0 STS [R11], RZ ;  /* 0x000000ff0b008388 */ /* 0x0005e20000000800 */
[----:B------:R-:W-:Y:S01]  /*0720*/  NOP ;  /* 0x0000000000007918 */ /* 0x000fe20000000000 */
[----:B------:R-:W-:Y:S05]  /*0730*/  @P2 BRA `(.L_x_15) ;  /* 0x0000000000182947 */ /* 0x000fea0003800000 */
[----:B-1----:R-:W1:Y:S01]  /*0740*/  LDS R4, [UR12+0x8] ;  /* 0x0000080cff047984 */ /* 0x002e620008000800 */
[----:B------:R-:W3:Y:S01]  /*0750*/  LDC.64 R12, c[0x0][0x218] ;  /* 0x00008600ff0c7b82 */ /* 0x000ee20000000a00 */
[----:B------:R-:W-:Y:S02]  /*0760*/  IMAD.MOV.U32 R5, RZ, RZ, 0x70 ;  /* 0x00000070ff057424 */ /* 0x000fe400078e00ff */
[----:B---3--:R3:W-:Y:S03]  /*0770*/  STS.64 [UR12], R12 ;  /* 0x0000000cff007988 */ /* 0x0087e60008000a0c */
[----:B-1----:R-:W-:-:S05]  /*0780*/  LOP3.LUT R4, R4, 0x10, R5, 0xd8, !PT ;  /* 0x0000001004047812 */ /* 0x002fca00078ed805 */
[----:B------:R3:W-:Y:S02]  /*0790*/  STS [UR12+0x8], R4 ;  /* 0x00000804ff007988 */ /* 0x0007e4000800080c */
.L_x_15:
[----:B-1----:R-:W-:Y:S05]  /*07a0*/  BSYNC B1 ;  /* 0x0000000000017941 */ /* 0x002fea0003800000 */
.L_x_14:
[----:B------:R-:W-:Y:S04]  /*07b0*/  BSSY B1, `(.L_x_16) ;  /* 0x000000a000017945 */ /* 0x000fe80003800000 */
[----:B------:R-:W-:Y:S05]  /*07c0*/  @P2 BRA `(.L_x_17) ;  /* 0x0000000000202947 */ /* 0x000fea0003800000 */
[----:B---3--:R-:W1:Y:S01]  /*07d0*/  LDS R4, [UR12+0x34] ;  /* 0x0000340cff047984 */ /* 0x008e620008000800 */
[----:B------:R-:W-:Y:S02]  /*07e0*/  IMAD.MOV.U32 R7, RZ, RZ, 0x3f000000 ;  /* 0x3f000000ff077424 */ /* 0x000fe400078e00ff */
[----:B------:R-:W-:Y:S01]  /*07f0*/  @!P2 IMAD.MOV.U32 R10, RZ, RZ, 0x7f ;  /* 0x0000007fff0aa424 */ /* 0x000fe200078e00ff */
[----:B------:R-:W3:Y:S02]  /*0800*/  @!P2 LDS R5, [UR12+0x38] ;  /* 0x0000380cff05a984 */ /* 0x000ee40008000800 */
[----:B-1----:R-:W-:Y:S02]  /*0810*/  LOP3.LUT R4, R4, 0xff000000, R7, 0xb8, !PT ;  /* 0xff00000004047812 */ /* 0x002fe400078eb807 */
[----:B---3--:R-:W-:-:S03]  /*0820*/  @!P2 LOP3.LUT R5, R5, 0xff, R10, 0xb8, !PT ;  /* 0x000000ff0505a812 */ /* 0x008fc600078eb80a */
[----:B------:R1:W-:Y:S04]  /*0830*/  STS [UR12+0x34], R4 ;  /* 0x00003404ff007988 */ /* 0x0003e8000800080c */
[----:B------:R1:W-:Y:S02]  /*0840*/  @!P2 STS [UR12+0x38], R5 ;  /* 0x00003805ff00a988 */ /* 0x0003e4000800080c */
.L_x_17:
[----:B------:R-:W-:Y:S05]  /*0850*/  BSYNC B1 ;  /* 0x0000000000017941 */ /* 0x000fea0003800000 */
.L_x_16:
[----:B------:R-:W-:Y:S04]  /*0860*/  BSSY B1, `(.L_x_18) ;  /* 0x0000004000017945 */ /* 0x000fe80003800000 */
[----:B------:R-:W-:Y:S05]  /*0870*/  @P2 BRA `(.L_x_19) ;  /* 0x0000000000082947 */ /* 0x000fea0003800000 */
[----:B------:R4:W-:Y:S04]  /*0880*/  STS [UR12+0x24], R14 ;  /* 0x0000240eff007988 */ /* 0x0009e8000800080c */
[----:B------:R4:W-:Y:S02]  /*0890*/  STS [UR12+0x20], R3 ;  /* 0x00002003ff007988 */ /* 0x0009e4000800080c */
.L_x_19:
[----:B------:R-:W-:Y:S05]  /*08a0*/  BSYNC B1 ;  /* 0x0000000000017941 */ /* 0x000fea0003800000 */
.L_x_18:
[----:B------:R-:W-:Y:S04]  /*08b0*/  BSSY B1, `(.L_x_20) ;  /* 0x000000e000017945 */ /* 0x000fe80003800000 */
[----:B------:R-:W-:Y:S05]  /*08c0*/  @P2 BRA `(.L_x_21) ;  /* 0x0000000000302947 */ /* 0x000fea0003800000 */
[----:B-1----:R-:W1:Y:S01]  /*08d0*/  LDS R5, [UR12+0x34] ;  /* 0x0000340cff057984 */ /* 0x002e620008000800 */
[----:B---3--:R-:W3:Y:S03]  /*08e0*/  LDC.64 R12, c[0x0][0x240] ;  /* 0x00009000ff0c7b82 */ /* 0x008ee60000000a00 */
[----:B------:R-:W5:Y:S01]  /*08f0*/  LDS R4, [UR12+0x1c] ;  /* 0x00001c0cff047984 */ /* 0x000f620008000800 */
[C---:B---3--:R-:W-:Y:S01]  /*0900*/  SHF.L.U64.HI R10, R12.reuse, 0x1, R13 ;  /* 0x000000010c0a7819 */ /* 0x048fe2000001020d */
[----:B------:R-:W-:-:S03]  /*0910*/  IMAD.SHL.U32 R7, R12, 0x2, RZ ;  /* 0x000000020c077824 */ /* 0x000fc600078e00ff */
[--C-:B------:R-:W-:Y:S02]  /*0920*/  SHF.R.U32.HI R9, RZ, 0x4, R10.reuse ;  /* 0x00000004ff097819 */ /* 0x100fe4000001160a */
[----:B------:R-:W-:-:S05]  /*0930*/  SHF.R.U64 R7, R7, 0x4, R10 ;  /* 0x0000000407077819 */ /* 0x000fca000000120a */
[----:B------:R3:W-:Y:S01]  /*0940*/  STS [UR12+0xc], R7 ;  /* 0x00000c07ff007988 */ /* 0x0007e2000800080c */
[----:B-1----:R-:W-:Y:S02]  /*0950*/  LOP3.LUT R5, R5, 0x7, RZ, 0xb8, !PT ;  /* 0x0000000705057812 */ /* 0x002fe400078eb8ff */
[----:B-----5:R-:W-:-:S03]  /*0960*/  LOP3.LUT R4, R4, 0xf, R9, 0xb8, !PT ;  /* 0x0000000f04047812 */ /* 0x020fc600078eb809 */
[----:B------:R3:W-:Y:S04]  /*0970*/  STS [UR12+0x34], R5 ;  /* 0x00003405ff007988 */ /* 0x0007e8000800080c */
[----:B------:R3:W-:Y:S02]  /*0980*/  STS [UR12+0x1c], R4 ;  /* 0x00001c04ff007988 */ /* 0x0007e4000800080c */
.L_x_21:
[----:B------:R-:W-:Y:S05]  /*0990*/  BSYNC B1 ;  /* 0x0000000000017941 */ /* 0x000fea0003800000 */
.L_x_20:
[----:B------:R-:W-:Y:S04]  /*09a0*/  BSSY B2, `(.L_x_22) ;  /* 0x000001a000027945 */ /* 0x000fe80003800000 */
[----:B------:R-:W-:Y:S04]  /*09b0*/  BSSY B1, `(.L_x_23) ;  /* 0x0000015000017945 */ /* 0x000fe80003800000 */
[----:B------:R-:W-:Y:S05]  /*09c0*/  @P2 BRA `(.L_x_24) ;  /* 0x0000000000202947 */ /* 0x000fea0003800000 */
[----:B-1-3--:R-:W1:Y:S02]  /*09d0*/  LDS R4, [UR12+0x34] ;  /* 0x0000340cff047984 */ /* 0x00ae640008000800 */
[----:B-1----:R-:W-:-:S05]  /*09e0*/  LOP3.LUT R4, R4, 0x38, RZ, 0xb8, !PT ;  /* 0x0000003804047812 */ /* 0x002fca00078eb8ff */
[----:B------:R1:W-:Y:S01]  /*09f0*/  STS [UR12+0x34], R4 ;  /* 0x00003404ff007988 */ /* 0x0003e2000800080c */
[----:B------:R-:W-:Y:S05]  /*0a00*/  @P2 BRA `(.L_x_25) ;  /* 0x0000000000202947 */ /* 0x000fea0003800000 */
[----:B-1----:R-:W1:Y:S01]  /*0a10*/  LDS R4, [UR12+0x8] ;  /* 0x0000080cff047984 */ /* 0x002e620008000800 */
[----:B------:R-:W-:-:S05]  /*0a20*/  IMAD.MOV.U32 R5, RZ, RZ, 0x780 ;  /* 0x00000780ff057424 */ /* 0x000fca00078e00ff */
[----:B-1----:R-:W-:-:S05]  /*0a30*/  LOP3.LUT R4, R4, 0x300, R5, 0xd8, !PT ;  /* 0x0000030004047812 */ /* 0x002fca00078ed805 */
[----:B------:R5:W-:Y:S02]  /*0a40*/  STS [UR12+0x8], R4 ;  /* 0x00000804ff007988 */ /* 0x000be4000800080c */
.L_x_24:
[----:B------:R-:W-:Y:S05]  /*0a50*/  @P2 BRA `(.L_x_26) ;  /* 0x0000000000282947 */ /* 0x000fea0003800000 */
[----:B-1-3-5:R-:W1:Y:S02]  /*0a60*/  LDS R4, [UR12+0x8] ;  /* 0x0000080cff047984 */ /* 0x02ae640008000800 */
[----:B-1----:R-:W-:-:S05]  /*0a70*/  LOP3.LUT R4, R4, 0x1800, RZ, 0xb8, !PT ;  /* 0x0000180004047812 */ /* 0x002fca00078eb8ff */
[----:B------:R3:W-:Y:S02]  /*0a80*/  STS [UR12+0x8], R4 ;  /* 0x00000804ff007988 */ /* 0x0007e4000800080c */
.L_x_25:
[----:B------:R-:W-:Y:S05]  /*0a90*/  @P2 BREAK B1 ;  /* 0x0000000000012942 */ /* 0x000fea0003800000 */
[----:B------:R-:W-:Y:S05]  /*0aa0*/  @P2 BRA `(.L_x_27) ;  /* 0x0000000000242947 */ /* 0x000fea0003800000 */
[----:B-1-3--:R-:W1:Y:S01]  /*0ab0*/  LDS R4, [UR12+0x8] ;  /* 0x0000080cff047984 */ /* 0x00ae620008000800 */
[----:B------:R-:W-:-:S05]  /*0ac0*/  IMAD.MOV.U32 R5, RZ, RZ, 0x6000 ;  /* 0x00006000ff057424 */ /* 0x000fca00078e00ff */
[----:B-1----:R-:W-:-:S04]  /*0ad0*/  LOP3.LUT R4, R4, 0x6000, R5, 0xd8, !PT ;  /* 0x0000600004047812 */ /* 0x002fc800078ed805 */
[----:B------:R-:W-:-:S05]  /*0ae0*/  LOP3.LUT R4, R4, 0x400000, RZ, 0xb8, !PT ;  /* 0x0040000004047812 */ /* 0x000fca00078eb8ff */
[----:B------:R1:W-:Y:S02]  /*0af0*/  STS [UR12+0x8], R4 ;  /* 0x00000804ff007988 */ /* 0x0003e4000800080c */
.L_x_26:
[----:B------:R-:W-:Y:S05]  /*0b00*/  BSYNC B1 ;  /* 0x0000000000017941 */ /* 0x000fea0003800000 */
.L_x_23:
[----:B-1-3-5:R-:W1:Y:S02]  /*0b10*/  @!P2 LDS R4, [UR12+0x8] ;  /* 0x0000080cff04a984 */ /* 0x02ae640008000800 */
[----:B-1----:R-:W-:-:S05]  /*0b20*/  @!P2 LOP3.LUT R4, R4, 0x8000, RZ, 0xb8, !PT ;  /* 0x000080000404a812 */ /* 0x002fca00078eb8ff */
[----:B------:R5:W-:Y:S02]  /*0b30*/  @!P2 STS [UR12+0x8], R4 ;  /* 0x00000804ff00a988 */ /* 0x000be4000800080c */
.L_x_27:
[----:B------:R-:W-:Y:S05]  /*0b40*/  BSYNC B2 ;  /* 0x0000000000027941 */ /* 0x000fea0003800000 */
.L_x_22:
[----:B------:R-:W-:Y:S05]  /*0b50*/  WARPSYNC.ALL ;  /* 0x0000000000007948 */ /* 0x000fea0003800000 */
[----:B------:R-:W-:-:S04]  /*0b60*/  UIADD3 UR23, UR5, 0x80, URZ ;  /* 0x0000008005177890 */ /* 0x000fc8000fffe03f */
[----:B------:R-:W-:-:S04]  /*0b70*/  UIADD3 UR22, UP0, UR23, UR24, URZ ;  /* 0x0000001817167290 */ /* 0x000fc8000ff1e03f */
[----:B------:R-:W-:Y:S01]  /*0b80*/  ULEA.HI.X.SX32 UR23, UR23, UR25, 0x1, UP0 ;  /* 0x0000001917177291 */ /* 0x000fe200080f0e3f */
[----:B------:R-:W-:Y:S11]  /*0b90*/  @P0 BRA `(.L_x_28) ;  /* 0x0000000000280947 */ /* 0x000ff60003800000 */
[----:B-1-3-5:R-:W1:Y:S01]  /*0ba0*/  S2R R4, SR_LANEID ;  /* 0x0000000000047919 */ /* 0x02ae620000000000 */
[----:B------:R-:W-:Y:S05]  /*0bb0*/  WARPSYNC.ALL ;  /* 0x0000000000007948 */ /* 0x000fea0003800000 */
[----:B-1----:R-:W-:-:S05]  /*0bc0*/  IMAD.SHL.U32 R9, R4, 0x4, RZ ;  /* 0x0000000404097824 */ /* 0x002fca00078e00ff */
[----:B------:R-:W1:Y:S01]  /*0bd0*/  LDS R7, [R9+UR12] ;  /* 0x0000000c09077984 */ /* 0x000e620008000800 */
[----:B------:R-:W-:-:S05]  /*0be0*/  IADD3 R4, P1, R9, UR22, RZ ;  /* 0x0000001609047c10 */ /* 0x000fca000ff3e0ff */
[----:B------:R-:W-:-:S05]  /*0bf0*/  IMAD.X R5, RZ, RZ, UR23, P1 ;  /* 0x00000017ff057e24 */ /* 0x000fca00088e06ff */
[----:B-1----:R1:W3:Y:S01]  /*0c00*/  ATOMG.E.EXCH.STRONG.GPU PT, RZ, [R4], R7 ;  /* 0x0000000704ff73a8 */ /* 0x0022e200041ee100 */
[----:B------:R-:W-:-:S04]  /*0c10*/  DEPBAR {5,4,3,2,1,0} ;  /* 0x0000003f0000791a */ /* 0x000fc80000000000 */
[----:B------:R1:W-:Y:S01]  /*0c20*/  UTMACCTL.IV [UR22] ;  /* 0x00000000160079b9 */ /* 0x0003e20008000000 */
[----:B------:R-:W-:Y:S01]  /*0c30*/  NOP ;  /* 0x0000000000007918 */ /* 0x000fe20000000000 */
.L_x_28:
[----:B------:R-:W-:Y:S05]  /*0c40*/  @P0 BRA `(.L_x_29) ;  /* 0x00000000000c0947 */ /* 0x000fea0003800000 */
[----:B------:R0:W-:Y:S01]  /*0c50*/  UTMACMDFLUSH ;  /* 0x00000000000079b7 */ /* 0x0001e20000000000 */
[----:B------:R-:W-:Y:S05]  /*0c60*/  @P0 BRA `(.L_x_29) ;  /* 0x0000000000040947 */ /* 0x000fea0003800000 */
[----:B------:R-:W-:-:S04]  /*0c70*/  DEPBAR.LE SB0, 0x0 ;  /* 0x000080000000791a */ /* 0x000fc80000000000 */
.L_x_29:
[----:B------:R-:W-:Y:S05]  /*0c80*/  WARPSYNC.ALL ;  /* 0x0000000000007948 */ /* 0x000fea0003800000 */
[----:B---3--:R-:W-:Y:S06]  /*0c90*/  BAR.SYNC.DEFER_BLOCKING 0x0 ;  /* 0x0000000000007b1d */ /* 0x008fec0000010000 */
[----:B------:R-:W-:Y:S02]  /*0ca0*/  BSSY B2, `(.L_x_30) ;  /* 0x000000b000027945 */ /* 0x000fe40003800000 */
[----:B------:R-:W-:Y:S06]  /*0cb0*/  BAR.SYNC.DEFER_BLOCKING 0x0 ;  /* 0x0000000000007b1d */ /* 0x000fec0000010000 */
[----:B------:R3:W-:Y:S01]  /*0cc0*/  @!P0 STS [R11], RZ ;  /* 0x000000ff0b008388 */ /* 0x0007e20000000800 */
[----:B------:R-:W-:Y:S01]  /*0cd0*/  NOP ;  /* 0x0000000000007918 */ /* 0x000fe20000000000 */
[----:B------:R-:W-:Y:S05]  /*0ce0*/  @P2 BRA `(.L_x_31) ;  /* 0x0000000000182947 */ /* 0x000fea0003800000 */
[----:B-1---5:R-:W1:Y:S01]  /*0cf0*/  LDS R4, [UR12+0x8] ;  /* 0x0000080cff047984 */ /* 0x022e620008000800 */
[----:B--23--:R-:W2:Y:S01]  /*0d00*/  LDC.64 R10, c[0x0][0x220] ;  /* 0x00008800ff0a7b82 */ /* 0x00cea20000000a00 */
[----:B------:R-:W-:Y:S02]  /*0d10*/  IMAD.MOV.U32 R5, RZ, RZ, 0x70 ;  /* 0x00000070ff057424 */ /* 0x000fe400078e00ff */
[----:B--2---:R2:W-:Y:S03]  /*0d20*/  STS.64 [UR12], R10 ;  /* 0x0000000aff007988 */ /* 0x0045e60008000a0c */
[----:B-1----:R-:W-:-:S05]  /*0d30*/  LOP3.LUT R4, R4, 0x10, R5, 0xd8, !PT ;  /* 0x0000001004047812 */ /* 0x002fca00078ed805 */
[----:B------:R2:W-:Y:S02]  /*0d40*/  STS [UR12+0x8], R4 ;  /* 0x00000804ff007988 */ /* 0x0005e4000800080c */
.L_x_31:
[----:B-1----:R-:W-:Y:S05]  /*0d50*/  BSYNC B2 ;  /* 0x0000000000027941 */ /* 0x002fea0003800000 */
.L_x_30:
[----:B------:R-:W-:Y:S04]  /*0d60*/  BSSY B3, `(.L_x_32) ;  /* 0x0000011000037945 */ /* 0x000fe80003800000 */
[----:B------:R-:W-:Y:S04]  /*0d70*/  BSSY B2, `(.L_x_33) ;  /* 0x000000e000027945 */ /* 0x000fe80003800000 */
[----:B------:R-:W-:Y:S05]  /*0d80*/  @P2 BRA `(.L_x_34) ;  /* 0x0000000000242947 */ /* 0x000fea0003800000 */
[----:B--2--5:R-:W1:Y:S01]  /*0d90*/  LDS R4, [UR12+0x34] ;  /* 0x0000340cff047984 */ /* 0x024e620008000800 */
[----:B------:R-:W-:-:S05]  /*0da0*/  IMAD.MOV.U32 R5, RZ, RZ, 0x3f000000 ;  /* 0x3f000000ff057424 */ /* 0x000fca00078e00ff */
[----:B-1----:R-:W-:-:S05]  /*0db0*/  LOP3.LUT R4, R4, 0xff000000, R5, 0xb8, !PT ;  /* 0xff00000004047812 */ /* 0x002fca00078eb805 */
[----:B------:R1:W-:Y:S01]  /*0dc0*/  STS [UR12+0x34], R4 ;  /* 0x00003404ff007988 */ /* 0x0003e2000800080c */
[----:B------:R-:W-:Y:S05]  /*0dd0*/  @P2 BRA `(.L_x_35) ;  /* 0x00000000001c2947 */ /* 0x000fea0003800000 */
[----:B-1----:R-:W1:Y:S01]  /*0de0*/  LDS R4, [UR12+0x38] ;  /* 0x0000380cff047984 */ /* 0x002e620008000800 */
[----:B------:R-:W-:-:S05]  /*0df0*/  IMAD.MOV.U32 R5, RZ, RZ, 0x7f ;  /* 0x0000007fff057424 */ /* 0x000fca00078e00ff */
[----:B-1----:R-:W-:-:S05]  /*0e00*/  LOP3.LUT R4, R4, 0xff, R5, 0xb8, !PT ;  /* 0x000000ff04047812 */ /* 0x002fca00078eb805 */
[----:B------:R1:W-:Y:S02]  /*0e10*/  STS [UR12+0x38], R4 ;  /* 0x00003804ff007988 */ /* 0x0003e4000800080c */
.L_x_34:
[----:B------:R-:W-:Y:S05]  /*0e20*/  @P2 BREAK B2 ;  /* 0x0000000000022942 */ /* 0x000fea0003800000 */
[----:B------:R-:W-:Y:S05]  /*0e30*/  @P2 BRA `(.L_x_36) ;  /* 0x00000000000c2947 */ /* 0x000fea0003800000 */
[----:B------:R1:W-:Y:S02]  /*0e40*/  STS [UR12+0x20], R3 ;  /* 0x00002003ff007988 */ /* 0x0003e4000800080c */
.L_x_35:
[----:B------:R-:W-:Y:S05]  /*0e50*/  BSYNC B2 ;  /* 0x0000000000027941 */ /* 0x000fea0003800000 */
.L_x_33:
[----:B------:R1:W-:Y:S02]  /*0e60*/  @!P2 STS [UR12+0x24], R2 ;  /* 0x00002402ff00a988 */ /* 0x0003e4000800080c */
.L_x_36:
[----:B------:R-:W-:Y:S05]  /*0e70*/  BSYNC B3 ;  /* 0x0000000000037941 */ /* 0x000fea0003800000 */
.L_x_32:
[----:B------:R-:W-:Y:S05]  /*0e80*/  WARPSYNC.ALL ;  /* 0x0000000000007948 */ /* 0x000fea0003800000 */
[----:B------:R-:W-:Y:S04]  /*0e90*/  BSSY B3, `(.L_x_37) ;  /* 0x000000e000037945 */ /* 0x000fe80003800000 */
[----:B------:R-:W-:Y:S05]  /*0ea0*/  @P2 BRA `(.L_x_38) ;  /* 0x0000000000302947 */ /* 0x000fea0003800000 */
[----:B-1--4-:R-:W1:Y:S01]  /*0eb0*/  LDS R3, [UR12+0x34] ;  /* 0x0000340cff037984 */ /* 0x012e620008000800 */
[----:B--2--5:R-:W2:Y:S03]  /*0ec0*/  LDC.64 R4, c[0x0][0x248] ;  /* 0x00009200ff047b82 */ /* 0x024ea60000000a00 */
[----:B------:R-:W4:Y:S01]  /*0ed0*/  LDS R2, [UR12+0x1c] ;  /* 0x00001c0cff027984 */ /* 0x000f220008000800 */
[C---:B--2---:R-:W-:Y:S01]  /*0ee0*/  SHF.L.U64.HI R5, R4.reuse, 0x1, R5 ;  /* 0x0000000104057819 */ /* 0x044fe20000010205 */
[----:B------:R-:W-:-:S03]  /*0ef0*/  IMAD.SHL.U32 R4, R4, 0x2, RZ ;  /* 0x0000000204047824 */ /* 0x000fc600078e00ff */
[--C-:B------:R-:W-:Y:S02]  /*0f00*/  SHF.R.U32.HI R7, RZ, 0x4, R5.reuse ;  /* 0x00000004ff077819 */ /* 0x100fe40000011605 */
[----:B------:R-:W-:-:S05]  /*0f10*/  SHF.R.U64 R4, R4, 0x4, R5 ;  /* 0x0000000404047819 */ /* 0x000fca0000001205 */
[----:B------:R2:W-:Y:S01]  /*0f20*/  STS [UR12+0xc], R4 ;  /* 0x00000c04ff007988 */ /* 0x0005e2000800080c */
[----:B-1----:R-:W-:Y:S02]  /*0f30*/  LOP3.LUT R3, R3, 0x7, RZ, 0xb8, !PT ;  /* 0x0000000703037812 */ /* 0x002fe400078eb8ff */
[----:B----4-:R-:W-:-:S03]  /*0f40*/  LOP3.LUT R2, R2, 0xf, R7, 0xb8, !PT ;  /* 0x0000000f02027812 */ /* 0x010fc600078eb807 */
[----:B------:R2:W-:Y:S04]  /*0f50*/  STS [UR12+0x34], R3 ;  /* 0x00003403ff007988 */ /* 0x0005e8000800080c */
[----:B------:R2:W-:Y:S02]  /*0f60*/  STS [UR12+0x1c], R2 ;  /* 0x00001c02ff007988 */ /* 0x0005e4000800080c */
.L_x_38:
[----:B------:R-:W-:Y:S05]  /*0f70*/  BSYNC B3 ;  /* 0x0000000000037941 */ /* 0x000fea0003800000 */
.L_x_37:
[----:B------:R-:W-:Y:S04]  /*0f80*/  BSSY B3, `(.L_x_39) ;  /* 0x000001a000037945 */ /* 0x000fe80003800000 */
[----:B------:R-:W-:Y:S04]  /*0f90*/  BSSY B4, `(.L_x_40) ;  /* 0x0000015000047945 */ /* 0x000fe80003800000 */
[----:B------:R-:W-:Y:S05]  /*0fa0*/  @P2 BRA `(.L_x_41) ;  /* 0x0000000000202947 */ /* 0x000fea0003800000 */
[----:B-12---:R-:W1:Y:S02]  /*0fb0*/  LDS R2, [UR12+0x34] ;  /* 0x0000340cff027984 */ /* 0x006e640008000800 */
[----:B-1----:R-:W-:-:S05]  /*0fc0*/  LOP3.LUT R2, R2, 0x38, RZ, 0xb8, !PT ;  /* 0x0000003802027812 */ /* 0x002fca00078eb8ff */
[----:B------:R1:W-:Y:S01]  /*0fd0*/  STS [UR12+0x34], R2 ;  /* 0x00003402ff007988 */ /* 0x0003e2000800080c */
[----:B------:R-:W-:Y:S05]  /*0fe0*/  @P2 BRA `(.L_x_42) ;  /* 0x0000000000202947 */ /* 0x000fea0003800000 */
[----:B-1----:R-:W1:Y:S01]  /*0ff0*/  LDS R2, [UR12+0x8] ;  /* 0x0000080cff027984 */ /* 0x002e620008000800 */
[----:B----4-:R-:W-:-:S05]  /*1000*/  IMAD.MOV.U32 R3, RZ, RZ, 0x780 ;  /* 0x00000780ff037424 */ /* 0x010fca00078e00ff */
[----:B-1----:R-:W-:-:S05]  /*1010*/  LOP3.LUT R2, R2, 0x300, R3, 0xd8, !PT ;  /* 0x0000030002027812 */ /* 0x002fca00078ed803 */
[----:B------:R1:W-:Y:S02]  /*1020*/  STS [UR12+0x8], R2 ;  /* 0x00000802ff007988 */ /* 0x0003e4000800080c */
.L_x_41:
[----:B------:R-:W-:Y:S05]  /*1030*/  @P2 BRA `(.L_x_43) ;  /* 0x0000000000282947 */ /* 0x000fea0003800000 */
[----:B-12---:R-:W1:Y:S02]  /*1040*/  LDS R2, [UR12+0x8] ;  /* 0x0000080cff027984 */ /* 0x006e640008000800 */
[----:B-1----:R-:W-:-:S05]  /*1050*/  LOP3.LUT R2, R2, 0x1800, RZ, 0xb8, !PT ;  /* 0x0000180002027812 */ /* 0x002fca00078eb8ff */
[----:B------:R2:W-:Y:S02]  /*1060*/  STS [UR12+0x8], R2 ;  /* 0x00000802ff007988 */ /* 0x0005e4000800080c */
.L_x_42:
[----:B------:R-:W-:Y:S05]  /*1070*/  @P2 BREAK B4 ;  /* 0x0000000000042942 */ /* 0x000fea0003800000 */
[----:B------:R-:W-:Y:S05]  /*1080*/  @P2 BRA `(.L_x_44) ;  /* 0x0000000000242947 */ /* 0x000fea0003800000 */
[----:B-12---:R-:W1:Y:S01]  /*1090*/  LDS R2, [UR12+0x8] ;  /* 0x0000080cff027984 */ /* 0x006e620008000800 */
[----:B----4-:R-:W-:-:S05]  /*10a0*/  IMAD.MOV.U32 R3, RZ, RZ, 0x6000 ;  /* 0x00006000ff037424 */ /* 0x010fca00078e00ff */
[----:B-1----:R-:W-:-:S04]  /*10b0*/  LOP3.LUT R2, R2, 0x6000, R3, 0xd8, !PT ;  /* 0x0000600002027812 */ /* 0x002fc800078ed803 */
[----:B------:R-:W-:-:S05]  /*10c0*/  LOP3.LUT R2, R2, 0x400000, RZ, 0xb8, !PT ;  /* 0x0040000002027812 */ /* 0x000fca00078eb8ff */
[----:B------:R1:W-:Y:S02]  /*10d0*/  STS [UR12+0x8], R2 ;  /* 0x00000802ff007988 */ /* 0x0003e4000800080c */
.L_x_43:
[----:B------:R-:W-:Y:S05]  /*10e0*/  BSYNC B4 ;  /* 0x0000000000047941 */ /* 0x000fea0003800000 */
.L_x_40:
[----:B-12---:R-:W1:Y:S02]  /*10f0*/  @!P2 LDS R2, [UR12+0x8] ;  /* 0x0000080cff02a984 */ /* 0x006e640008000800 */
[----:B-1----:R-:W-:-:S05]  /*1100*/  @!P2 LOP3.LUT R2, R2, 0x8000, RZ, 0xb8, !PT ;  /* 0x000080000202a812 */ /* 0x002fca00078eb8ff */
[----:B------:R1:W-:Y:S02]  /*1110*/  @!P2 STS [UR12+0x8], R2 ;  /* 0x00000802ff00a988 */ /* 0x0003e4000800080c */
.L_x_44:
[----:B------:R-:W-:Y:S05]  /*1120*/  BSYNC B3 ;  /* 0x0000000000037941 */ /* 0x000fea0003800000 */
.L_x_39:
[----:B------:R-:W-:Y:S05]  /*1130*/  WARPSYNC.ALL ;  /* 0x0000000000007948 */ /* 0x000fea0003800000 */
[----:B------:R-:W-:Y:S01]  /*1140*/  UIADD3 UR5, UR5, 0x100, URZ ;  /* 0x0000010005057890 */ /* 0x000fe2000fffe03f */
[----:B------:R-:W-:Y:S02]  /*1150*/  ISETP.GE.AND P1, PT, R8, 0x1, PT ;  /* 0x000000010800780c */ /* 0x000fe40003f26270 */
[----:B------:R-:W-:Y:S02]  /*1160*/  CS2R R24, SRZ ;  /* 0x0000000000187805 */ /* 0x000fe4000001ff00 */
[----:B------:R-:W-:Y:S01]  /*1170*/  CS2R R26, SRZ ;  /* 0x00000000001a7805 */ /* 0x000fe2000001ff00 */
[----:B------:R-:W-:Y:S01]  /*1180*/  UIADD3 UR24, UP0, UR5, UR24, URZ ;  /* 0x0000001805187290 */ /* 0x000fe2000ff1e03f */
[----:B------:R-:W-:-:S02]  /*1190*/  CS2R R28, SRZ ;  /* 0x00000000001c7805 */ /* 0x000fc4000001ff00 */
[----:B------:R-:W-:Y:S01]  /*11a0*/  CS2R R30, SRZ ;  /* 0x00000000001e7805 */ /* 0x000fe2000001ff00 */
[----:B------:R-:W-:Y:S01]  /*11b0*/  IMAD.MOV.U32 R32, RZ, RZ, RZ ;  /* 0x000000ffff207224 */ /* 0x000fe200078e00ff */
[----:B------:R-:W-:Y:S01]  /*11c0*/  ULEA.HI.X.SX32 UR25, UR5, UR25, 0x1, UP0 ;  /* 0x0000001905197291 */ /* 0x000fe200080f0e3f */
[----:B------:R-:W-:Y:S11]  /*11d0*/  @P0 BRA `(.L_x_45) ;  /* 0x0000000000280947 */ /* 0x000ff60003800000 */
[----:B-12---:R-:W5:Y:S01]  /*11e0*/  S2R R2, SR_LANEID ;  /* 0x0000000000027919 */ /* 0x006f620000000000 */
[----:B------:R-:W-:Y:S05]  /*11f0*/  WARPSYNC.ALL ;  /* 0x0000000000007948 */ /* 0x000fea0003800000 */
[----:B-----5:R-:W-:-:S05]  /*1200*/  IMAD.SHL.U32 R4, R2, 0x4, RZ ;  /* 0x0000000402047824 */ /* 0x020fca00078e00ff */
[----:B------:R-:W1:Y:S01]  /*1210*/  LDS R5, [R4+UR12] ;  /* 0x0000000c04057984 */ /* 0x000e620008000800 */
[----:B------:R-:W-:-:S05]  /*1220*/  IADD3 R2, P3, R4, UR24, RZ ;  /* 0x0000001804027c10 */ /* 0x000fca000ff7e0ff */
[----:B----4-:R-:W-:-:S05]  /*1230*/  IMAD.X R3, RZ, RZ, UR25, P3 ;  /* 0x00000019ff037e24 */ /* 0x010fca00098e06ff */
[----:B-1----:R1:W2:Y:S01]  /*1240*/  ATOMG.E.EXCH.STRONG.GPU PT, RZ, [R2], R5 ;  /* 0x0000000502ff73a8 */ /* 0x0022a200041ee100 */
[----:B------:R-:W-:-:S04]  /*1250*/  DEPBAR {5,4,3,2,1,0} ;  /* 0x0000003f0000791a */ /* 0x000fc80000000000 */
[----:B------:R1:W-:Y:S01]  /*1260*/  UTMACCTL.IV [UR24] ;  /* 0x00000000180079b9 */ /* 0x0003e20008000000 */
[----:B------:R-:W-:Y:S01]  /*1270*/  NOP ;  /* 0x0000000000007918 */ /* 0x000fe20000000000 */
.L_x_45:
[----:B------:R-:W-:Y:S05]  /*1280*/  @P0 BRA `(.L_x_46) ;  /* 0x00000000000c0947 */ /* 0x000fea0003800000 */
[----:B------:R0:W-:Y:S01]  /*1290*/  UTMACMDFLUSH ;  /* 0x00000000000079b7 */ /* 0x0001e20000000000 */
[----:B------:R-:W-:Y:S05]  /*12a0*/  @P0 BRA `(.L_x_46) ;  /* 0x0000000000040947 */ /* 0x000fea0003800000 */
[----:B------:R-:W-:-:S04]  /*12b0*/  DEPBAR.LE SB0, 0x0 ;  /* 0x000080000000791a */ /* 0x000fc80000000000 */
.L_x_46:
[----:B------:R-:W-:Y:S05]  /*12c0*/  WARPSYNC.ALL ;  /* 0x0000000000007948 */ /* 0x000fea0003800000 */
[----:B--2---:R-:W-:Y:S01]  /*12d0*/  BAR.SYNC.DEFER_BLOCKING 0x0 ;  /* 0x0000000000007b1d */ /* 0x004fe20000010000 */
[----:B------:R-:W-:Y:S01]  /*12e0*/  USHF.L.U32 UR31, UR26, 0x7, URZ ;  /* 0x000000071a1f7899 */ /* 0x000fe2000800063f */
[----:B------:R-:W-:Y:S01]  /*12f0*/  IMAD.MOV.U32 R33, RZ, RZ, RZ ;  /* 0x000000ffff217224 */ /* 0x000fe200078e00ff */
[----:B------:R-:W-:Y:S02]  /*1300*/  CS2R R34, SRZ ;  /* 0x0000000000227805 */ /* 0x000fe4000001ff00 */
[----:B------:R-:W-:-:S02]  /*1310*/  CS2R R36, SRZ ;  /* 0x0000000000247805 */ /* 0x000fc4000001ff00 */
[----:B------:R-:W-:Y:S01]  /*1320*/  CS2R R38, SRZ ;  /* 0x0000000000267805 */ /* 0x000fe2000001ff00 */
[----:B------:R-:W-:Y:S01]  /*1330*/  VOTEU.ALL UP0, P2 ;  /* 0x00000000003f7886 */ /* 0x000fe20001000000 */
[----:B------:R-:W-:Y:S01]  /*1340*/  UMOV UR6, 0x1 ;  /* 0x0000000100067882 */ /* 0x000fe20000000000 */
[----:B------:R-:W-:Y:S01]  /*1350*/  VOTEU.ALL UP1, P2 ;  /* 0x00000000003f7886 */ /* 0x000fe20001020000 */
[----:B------:R-:W-:Y:S01]  /*1360*/  VOTEU.ALL UP2, P2 ;  /* 0x00000000003f7886 */ /* 0x000fe20001040000 */
[----:B------:R-:W-:Y:S01]  /*1370*/  CS2R R40, SRZ ;  /* 0x0000000000287805 */ /* 0x000fe2000001ff00 */
[----:B------:R-:W-:-:S04]  /*1380*/  @!UP0 UIADD3 UR8, -UR6, 0x100000, URZ ;  /* 0x0010000006088890 */ /* 0x000fc8000fffe13f */
[----:B------:R-:W-:Y:S02]  /*1390*/  @!UP0 USHF.L.U32 UR9, UR8, 0xb, URZ ;  /* 0x0000000b08098899 */ /* 0x000fe4000800063f */
[----:B------:R-:W-:Y:S01]  /*13a0*/  @!UP0 USHF.L.U32 UR8, UR8, 0x1, URZ ;  /* 0x0000000108088899 */ /* 0x000fe2000800063f */
        /* <DEDUP_REMOVED lines=9> */
[----:B------:R-:W-:Y:S01]  /*1440*/  VOTEU.ALL UP0, P2 ;  /* 0x00000000003f7886 */ /* 0x000fe20001000000 */
[----:B------:R-:W-:Y:S02]  /*1450*/  CS2R R48, SRZ ;  /* 0x0000000000307805 */ /* 0x000fe4000001ff00 */
[----:B------:R-:W-:Y:S02]  /*1460*/  CS2R R50, SRZ ;  /* 0x0000000000327805 */ /* 0x000fe4000001ff00 */
[----:B------:R-:W-:Y:S02]  /*1470*/  CS2R R52, SRZ ;  /* 0x0000000000347805 */ /* 0x000fe4000001ff00 */
[----:B------:R-:W-:Y:S01]  /*1480*/  CS2R R54, SRZ ;  /* 0x0000000000367805 */ /* 0x000fe2000001ff00 */
[----:B------:R-:W2:Y:S02]  /*1490*/  FENCE.VIEW.ASYNC.S ;  /* 0x00000000000073c6 */ /* 0x000ea40000000000 */
[----:B--2---:R-:W2:Y:S02]  /*14a0*/  @!UP0 SYNCS.EXCH.64 URZ, [UR12+0x24000], UR8 ;  /* 0x024000080c3f85b2 */ /* 0x004ea40008000100 */
[----:B--2---:R-:W-:Y:S06]  /*14b0*/  BAR.SYNC.DEFER_BLOCKING 0x0 ;  /* 0x0000000000007b1d */ /* 0x004fec0000010000 */
[----:B------:R2:W4:Y:S02]  /*14c0*/  @!UP1 SYNCS.EXCH.64 URZ, [UR12+0x24008], UR10 ;  /* 0x0240080a0c3f95b2 */ /* 0x0005240008000100 */
[----:B----4-:R-:W-:Y:S01]  /*14d0*/  BAR.SYNC.DEFER_BLOCKING 0x0 ;  /* 0x0000000000007b1d */ /* 0x010fe20000010000 */
[----:B--2---:R-:W-:-:S05]  /*14e0*/  USHF.L.U32 UR10, UR15, 0x6, URZ ;  /* 0x000000060f0a7899 */ /* 0x004fca000800063f */
[----:B------:R2:W4:Y:S01]  /*14f0*/  @!UP2 SYNCS.EXCH.64 URZ, [UR12+0x24010], UR6 ;  /* 0x024010060c3fa5b2 */ /* 0x0005220008000100 */
[----:B------:R-:W-:Y:S06]  /*1500*/  @!P1 BRA `(.L_x_47) ;  /* 0x0000000400909947 */ /* 0x000fec0003800000 */
[----:B-1----:R-:W-:Y:S02]  /*1510*/  SHF.R.U32.HI R2, RZ, 0x5, R0 ;  /* 0x00000005ff027819 */ /* 0x002fe40000011600 */
[----:B------:R-:W-:Y:S02]  /*1520*/  CS2R R24, SRZ ;  /* 0x0000000000187805 */ /* 0x000fe4000001ff00 */
[----:B------:R-:W-:Y:S02]  /*1530*/  CS2R R26, SRZ ;  /* 0x00000000001a7805 */ /* 0x000fe4000001ff00 */
[----:B------:R-:W-:Y:S02]  /*1540*/  CS2R R28, SRZ ;  /* 0x00000000001c7805 */ /* 0x000fe4000001ff00 */
[----:B------:R-:W-:Y:S02]  /*1550*/  R2UR UR13, R2 ;  /* 0x00000000020d72ca */ /* 0x000fe400000e0000 */
[----:B------:R-:W-:-:S02]  /*1560*/  CS2R R30, SRZ ;  /* 0x00000000001e7805 */ /* 0x000fc4000001ff00 */
[----:B------:R-:W-:Y:S02]  /*1570*/  CS2R R32, SRZ ;  /* 0x0000000000207805 */ /* 0x000fe4000001ff00 */
[----:B------:R-:W-:Y:S02]  /*1580*/  CS2R R34, SRZ ;  /* 0x0000000000227805 */ /* 0x000fe4000001ff00 */
[----:B------:R-:W-:Y:S02]  /*1590*/  CS2R R36, SRZ ;  /* 0x0000000000247805 */ /* 0x000fe4000001ff00 */
[----:B------:R-:W-:Y:S02]  /*15a0*/  CS2R R38, SRZ ;  /* 0x0000000000267805 */ /* 0x000fe4000001ff00 */
[----:B------:R-:W-:Y:S02]  /*15b0*/  CS2R R40, SRZ ;  /* 0x0000000000287805 */ /* 0x000fe4000001ff00 */
[----:B------:R-:W-:-:S02]  /*15c0*/  CS2R R42, SRZ ;  /* 0x00000000002a7805 */ /* 0x000fc4000001ff00 */
[----:B------:R-:W-:Y:S02]  /*15d0*/  CS2R R44, SRZ ;  /* 0x00000000002c7805 */ /* 0x000fe4000001ff00 */
[----:B------:R-:W-:Y:S02]  /*15e0*/  CS2R R46, SRZ ;  /* 0x00000000002e7805 */ /* 0x000fe4000001ff00 */
[----:B------:R-:W-:Y:S02]  /*15f0*/  CS2R R48, SRZ ;  /* 0x0000000000307805 */ /* 0x000fe4000001ff00 */
[----:B------:R-:W-:Y:S02]  /*1600*/  CS2R R50, SRZ ;  /* 0x0000000000327805 */ /* 0x000fe4000001ff00 */
[----:B------:R-:W-:Y:S02]  /*1610*/  CS2R R52, SRZ ;  /* 0x0000000000347805 */ /* 0x000fe4000001ff00 */
[----:B------:R-:W-:Y:S01]  /*1620*/  CS2R R54, SRZ ;  /* 0x0000000000367805 */ /* 0x000fe2000001ff00 */
[----:B------:R-:W-:Y:S01]  /*1630*/  UMOV UR5, URZ ;  /* 0x0000003f00057c82 */ /* 0x000fe20008000000 */
[----:B------:R-:W-:-:S05]  /*1640*/  UMOV UR11, URZ ;  /* 0x0000003f000b7c82 */ /* 0x000fca0008000000 */
.L_x_49:
[----:B----4-:R-:W-:Y:S01]  /*1650*/  BAR.SYNC.DEFER_BLOCKING 0x0 ;  /* 0x0000000000007b1d */ /* 0x010fe20000010000 */
[----:B------:R-:W-:Y:S01]  /*1660*/  ULEA UR18, UR5, UR12, 0x3 ;  /* 0x0000000c05127291 */ /* 0x000fe2000f8e183f */
[----:B------:R-:W-:Y:S01]  /*1670*/  @!P2 IMAD.MOV.U32 R2, RZ, RZ, 0xc000 ;  /* 0x0000c000ff02a424 */ /* 0x000fe200078e00ff */
[----:B------:R-:W-:Y:S01]  /*1680*/  ELECT P0, URZ, PT ;  /* 0x00000000003f782f */ /* 0x000fe20003800000 */
[----:B------:R-:W-:-:S03]  /*1690*/  ULEA UR14, UR5, UR12, 0xf ;  /* 0x0000000c050e7291 */ /* 0x000fc6000f8e783f */
[----:B------:R-:W-:Y:S01]  /*16a0*/  ISETP.LT.U32.AND P0, PT, R6, 0x40, P0 ;  /* 0x000000400600780c */ /* 0x000fe20000701070 */
[----:B------:R-:W-:Y:S01]  /*16b0*/  ULOP3.LUT UR30, UR13, 0x1, URZ, 0xc0, !UPT ;  /* 0x000000010d1e7892 */ /* 0x000fe2000f8ec03f */
[----:B------:R-:W-:-:S03]  /*16c0*/  ELECT P1, URZ, PT ;  /* 0x00000000003f782f */ /* 0x000fc60003820000 */
[----:B------:R-:W-:Y:S02]  /*16d0*/  ULEA UR28, UR30, UR14, 0xe ;  /* 0x0000000e1e1c7291 */ /* 0x000fe4000f8e703f */
[----:B------:R-:W-:Y:S01]  /*16e0*/  ULEA UR30, UR30, UR11, 0x6 ;  /* 0x0000000b1e1e7291 */ /* 0x000fe2000f8e303f */
[----:B------:R-:W-:Y:S01]  /*16f0*/  ISETP.LT.U32.AND P1, PT, R6, 0x20, P1 ;  /* 0x000000200600780c */ /* 0x000fe20000f21070 */
[----:B------:R-:W-:-:S04]  /*1700*/  ULEA UR8, UR5, UR12, 0xe ;  /* 0x0000000c05087291 */ /* 0x000fc8000f8e703f */
[----:B------:R-:W-:Y:S01]  /*1710*/  VOTEU.ANY UP0, P0 ;  /* 0x00000000003f7886 */ /* 0x000fe20000000100 */
[----:B------:R-:W-:Y:S01]  /*1720*/  VOTEU.ANY UP2, P0 ;  /* 0x00000000003f7886 */ /* 0x000fe20000040100 */
[----:B------:R-:W-:Y:S01]  /*1730*/  UIADD3 UR8, UR8, 0x18000, URZ ;  /* 0x0001800008087890 */ /* 0x000fe2000fffe03f */
[----:B------:R1:W-:Y:S01]  /*1740*/  @!P2 SYNCS.ARRIVE.TRANS64 RZ, [UR18+0x24000], R2 ;  /* 0x02400002ffffa9a7 */ /* 0x0003e20008000012 */
[----:B------:R4:W-:Y:S06]  /*1750*/  MEMBAR.ALL.CTA ;  /* 0x0000000000007992 */ /* 0x0009ec0000008000 */
[----:B----4-:R-:W4:Y:S01]  /*1760*/  FENCE.VIEW.ASYNC.S ;  /* 0x00000000000073c6 */ /* 0x010f220000000000 */
[----:B------:R-:W-:Y:S01]  /*1770*/  @UP0 UIADD3 UR29, UR18, 0x24000, URZ ;  /* 0x00024000121d0890 */ /* 0x000fe2000fffe03f */
[----:B--2---:R-:W-:Y:S01]  /*1780*/  @UP0 UMOV UR6, UR20 ;  /* 0x0000001400060c82 */ /* 0x004fe20008000000 */
[----:B------:R-:W-:Y:S01]  /*1790*/  @UP0 UMOV UR7, UR21 ;  /* 0x0000001500070c82 */ /* 0x000fe20008000000 */
[----:B----4-:R-:W-:Y:S01]  /*17a0*/  VOTEU.ANY UP1, P1 ;  /* 0x00000000003f7886 */ /* 0x010fe20000820100 */
[----:B------:R-:W-:Y:S01]  /*17b0*/  VOTEU.ANY UP3, P1 ;  /* 0x00000000003f7886 */ /* 0x000fe20000860100 */
[----:B-1----:R-:W-:-:S03]  /*17c0*/  IMAD.U32 R2, RZ, RZ, UR4 ;  /* 0x00000004ff027e24 */ /* 0x002fc6000f8e00ff */
[----:B------:R-:W-:Y:S01]  /*17d0*/  @UP1 UIADD3 UR9, UR18, 0x24000, URZ ;  /* 0x0002400012091890 */ /* 0x000fe2000fffe03f */
[----:B------:R-:W-:Y:S01]  /*17e0*/  @UP1 UMOV UR16, UR22 ;  /* 0x0000001600101c82 */ /* 0x000fe20008000000 */
[----:B------:R-:W-:Y:S01]  /*17f0*/  @UP1 UMOV UR17, UR23 ;  /* 0x0000001700111c82 */ /* 0x000fe20008000000 */
[----:B------:R-:W-:Y:S01]  /*1800*/  SHF.L.U32 R2, R2, 0x1f, RZ ;  /* 0x0000001f02027819 */ /* 0x000fe200000006ff */
[----:B------:R-:W-:Y:S06]  /*1810*/  BAR.SYNC.DEFER_BLOCKING 0x0 ;  /* 0x0000000000007b1d */ /* 0x000fec0000010000 */
[----:B------:R1:W-:Y:S02]  /*1820*/  @UP2 UTMALDG.2D [UR28], [UR6] ;  /* 0x0000001c060025b4 */ /* 0x0003e40008008000 */
[----:B------:R-:W-:Y:S06]  /*1830*/  BAR.SYNC.DEFER_BLOCKING 0x0 ;  /* 0x0000000000007b1d */ /* 0x000fec0000010000 */
[----:B------:R1:W-:Y:S02]  /*1840*/  @UP3 UTMALDG.2D [UR8], [UR16] ;  /* 0x00000008100035b4 */ /* 0x0003e40008008000 */
[----:B------:R-:W-:Y:S06]  /*1850*/  BAR.SYNC.DEFER_BLOCKING 0x0 ;  /* 0x0000000000007b1d */ /* 0x000fec0000010000 */
[----:B------:R-:W2:Y:S02]  /*1860*/  SYNCS.PHASECHK.TRANS64.TRYWAIT P0, [UR18+0x24000], R2 ;  /* 0x02400002ff0075a7 */ /* 0x000ea40008000152 */
[----:B-12---:R-:W-:Y:S05]  /*1870*/  @!P0 BRA `(.L_x_48) ;  /* 0x00000004009c8947 */ /* 0x006fea0003800000 */
.L_x_50:
[----:B------:R-:W-:Y:S01]  /*1880*/  USHF.L.U32 UR6, UR13, 0x7, URZ ;  /* 0x000000070d067899 */ /* 0x000fe2000800063f */
[----:B------:R-:W-:Y:S02]  /*1890*/  WARPGROUP.DEPBAR.LE gsb0, 0x0 ;  /* 0x00008000000079c5 */ /* 0x000fe40000010000 */
[----:B------:R-:W-:Y:S01]  /*18a0*/  USHF.R.U32.HI UR18, URZ, 0x4, UR8 ;  /* 0x000000043f127899 */ /* 0x000fe20008011608 */
[----:B------:R-:W-:Y:S01]  /*18b0*/  WARPGROUP.ARRIVE ;  /* 0x00000000000079c5 */ /* 0x000fe20000000000 */
[----:B------:R-:W-:Y:S01]  /*18c0*/  ULOP3.LUT UR6, UR6, 0x200, URZ, 0xc0, !UPT ;  /* 0x0000020006067892 */ /* 0x000fe2000f8ec03f */
[----:B------:R-:W1:Y:S01]  /*18d0*/  LDC R2, c[0x0][0x230] ;  /* 0x00008c00ff027b82 */ /* 0x000e620000000800 */
[----:B------:R-:W-:Y:S02]  /*18e0*/  USGXT.U32 UR18, UR18, 0xe ;  /* 0x0000000e1212789a */ /* 0x000fe40008000000 */
[----:B------:R-:W-:Y:S01]  /*18f0*/  ULEA.HI UR6, UR14, UR6, URZ, 0x1c ;  /* 0x000000060e067291 */ /* 0x000fe2000f8fe03f */
[----:B------:R-:W-:Y:S01]  /*1900*/  UMOV UR17, 0x40000040 ;  /* 0x4000004000117882 */ /* 0x000fe20000000000 */
[----:B------:R-:W-:-:S02]  /*1910*/  UMOV UR19, 0x40000040 ;  /* 0x4000004000137882 */ /* 0x000fc40000000000 */
[----:B------:R-:W-:Y:S01]  /*1920*/  ULOP3.LUT UR16, UR6, 0x3fff, URZ, 0xc0, !UPT ;  /* 0x00003fff06107892 */ /* 0x000fe2000f8ec03f */
[----:B------:R-:W-:Y:S02]  /*1930*/  UMOV UR7, URZ ;  /* 0x0000003f00077c82 */ /* 0x000fe40008000000 */
[----:B------:R-:W-:Y:S01]  /*1940*/  UMOV UR6, URZ ;  /* 0x0000003f00067c82 */ /* 0x000fe20008000000 */
[----:B------:R-:W-:Y:S02]  /*1950*/  UIADD3 UR11, UR11, 0x80, URZ ;  /* 0x000000800b0b7890 */ /* 0x000fe4000fffe03f */
[----:B------:R-:W-:-:S03]  /*1960*/  UIADD3 UR5, UR5, 0x1, URZ ;  /* 0x0000000105057890 */ /* 0x000fc6000fffe03f */
[----:B------:R-:W-:Y:S01]  /*1970*/  HGMMA.64x64x16.F32 R24, gdesc[UR16].tnspB, R24 ;  /* 0x40e00000101879f0 */ /* 0x000fe20008700818 */
[----:B------:R-:W-:Y:S02]  /*1980*/  UIADD3 UR16, UP0, UR16, 0x2, URZ ;  /* 0x0000000210107890 */ /* 0x000fe4000ff1e03f */
[----:B------:R-:W-:Y:S02]  /*1990*/  UIADD3 UR18, UP1, UR18, 0x80, URZ ;  /* 0x0000008012127890 */ /* 0x000fe4000ff3e03f */
[----:B------:R-:W-:Y:S02]  /*19a0*/  UIADD3.X UR17, UR6, 0x40000040, URZ, UP0, !UPT ;  /* 0x4000004006117890 */ /* 0x000fe400087fe43f */
[----:B------:R-:W-:Y:S01]  /*19b0*/  UIADD3.X UR19, UR7, 0x40000040, URZ, UP1, !UPT ;  /* 0x4000004007137890 */ /* 0x000fe20008ffe43f */
[----:B-1----:R-:W-:Y:S01]  /*19c0*/  ISETP.LE.AND P0, PT, R2, UR11, PT ;  /* 0x0000000b02007c0c */ /* 0x002fe2000bf03270 */
[----:B------:R-:W-:Y:S02]  /*19d0*/  UIADD3.64 UR32, UR16, 0x2, URZ ;  /* 0x0000000210207897 */ /* 0x000fe4000fffe03f */
[----:B------:R-:W-:-:S02]  /*19e0*/  UIADD3.64 UR34, UR18, 0x80, URZ ;  /* 0x0000008012227897 */ /* 0x000fc4000fffe03f */
[----:B------:R-:W-:-:S04]  /*19f0*/  UISETP.NE.U32.AND UP0, UPT, UR5, 0x3, UPT ;  /* 0x000000030500788c */ /* 0x000fc8000bf05070 */
[----:B------:R-:W-:Y:S02]  /*1a00*/  USEL UR6, URZ, 0x1, UP0 ;  /* 0x000000013f067887 */ /* 0x000fe40008000000 */
[----:B------:R-:W-:Y:S02]  /*1a10*/  USEL UR5, UR5, URZ, UP0 ;  /* 0x0000003f05057287 */ /* 0x000fe40008000000 */
[----:B------:R-:W-:Y:S01]  /*1a20*/  ULOP3.LUT UR4, UR4, UR6, URZ, 0x3c, !UPT ;  /* 0x0000000604047292 */ /* 0x000fe2000f8e3c3f */
[----:B------:R-:W-:Y:S04]  /*1a30*/  HGMMA.64x64x16.F32 R24, gdesc[UR16].tnspB, R24 ;  /* 0x40e00000101879f0 */ /* 0x000fe80008700818 */
[----:B------:R-:W-:Y:S01]  /*1a40*/  HGMMA.64x64x16.F32 R24, gdesc[UR32].tnspB, R24 ;  /* 0x40e00000201879f0 */ /* 0x000fe20008700818 */
[----:B------:R-:W-:-:S02]  /*1a50*/  UIADD3.64 UR32, UR16, 0x4, URZ ;  /* 0x0000000410207897 */ /* 0x000fc4000fffe03f */
[----:B------:R-:W-:-:S09]  /*1a60*/  UIADD3.64 UR34, UR18, 0x100, URZ ;  /* 0x0000010012227897 */ /* 0x000fd2000fffe03f */
[----:B------:R-:W-:Y:S01]  /*1a70*/  HGMMA.64x64x16.F32 R24, gdesc[UR32].tnspB, R24 ;  /* 0x40e00000201879f0 */ /* 0x000fe20008700818 */
[----:B------:R-:W-:Y:S02]  /*1a80*/  UIADD3.64 UR32, UR16, 0x3fe, URZ ;  /* 0x000003fe10207897 */ /* 0x000fe4000fffe03f */
[----:B------:R-:W-:-:S09]  /*1a90*/  UIADD3.64 UR34, UR18, 0x180, URZ ;  /* 0x0000018012227897 */ /* 0x000fd2000fffe03f */
[----:B------:R-:W-:Y:S01]  /*1aa0*/  HGMMA.64x64x16.F32 R24, gdesc[UR32].tnspB, R24 ;  /* 0x40e00000201879f0 */ /* 0x000fe20008700818 */
[----:B------:R-:W-:Y:S02]  /*1ab0*/  UIADD3.64 UR32, UR16, 0x400, URZ ;  /* 0x0000040010207897 */ /* 0x000fe4000fffe03f */
[----:B------:R-:W-:-:S09]  /*1ac0*/  UIADD3.64 UR34, UR18, 0x200, URZ ;  /* 0x0000020012227897 */ /* 0x000fd2000fffe03f */
[----:B------:R-:W-:Y:S01]  /*1ad0*/  HGMMA.64x64x16.F32 R24, gdesc[UR32].tnspB, R24 ;  /* 0x40e00000201879f0 */ /* 0x000fe20008700818 */
[----:B------:R-:W-:Y:S02]  /*1ae0*/  UIADD3.64 UR32, UR16, 0x402, URZ ;  /* 0x0000040210207897 */ /* 0x000fe4000fffe03f */
[----:B------:R-:W-:Y:S02]  /*1af0*/  UIADD3.64 UR34, UR18, 0x280, URZ ;  /* 0x0000028012227897 */ /* 0x000fe4000fffe03f */
[----:B------:R-:W-:Y:S02]  /*1b00*/  UIADD3.64 UR16, UR16, 0x404, URZ ;  /* 0x0000040410107897 */ /* 0x000fe4000fffe03f */
[----:B------:R-:W-:-:S05]  /*1b10*/  UIADD3.64 UR18, UR18, 0x300, URZ ;  /* 0x0000030012127897 */ /* 0x000fca000fffe03f */
[----:B------:R-:W-:Y:S04]  /*1b20*/  HGMMA.64x64x16.F32 R24, gdesc[UR32].tnspB, R24 ;  /* 0x40e00000201879f0 */ /* 0x000fe80008700818 */
[----:B------:R-:W-:Y:S01]  /*1b30*/  HGMMA.64x64x16.F32 R24, gdesc[UR16].tnspB, R24, gsb0 ;  /* 0x40e00000101879f0 */ /* 0x000fe20008000818 */
[----:B------:R-:W-:Y:S05]  /*1b40*/  @!P0 BRA `(.L_x_49) ;  /* 0xfffffff800c08947 */ /* 0x000fea000383ffff */
.L_x_47:
[----:B------:R-:W-:Y:S02]  /*1b50*/  WARPGROUP.DEPBAR.LE gsb0, 0x0 ;  /* 0x00008000000079c5 */ /* 0x000fe40000010000 */
[----:B----4-:R-:W-:Y:S01]  /*1b60*/  BAR.SYNC.DEFER_BLOCKING 0x0 ;  /* 0x0000000000007b1d */ /* 0x010fe20000010000 */
[C---:B-1----:R-:W-:Y:S01]  /*1b70*/  IMAD.SHL.U32 R2, R0.reuse, 0x80, RZ ;  /* 0x0000008000027824 */ /* 0x042fe200078e00ff */
[----:B------:R-:W-:Y:S01]  /*1b80*/  F2FP.F16.F32.PACK_AB R24, R25, R24 ;  /* 0x000000181918723e */ /* 0x000fe200000000ff */
[----:B------:R-:W-:Y:S01]  /*1b90*/  IMAD.SHL.U32 R3, R0, 0x40, RZ ;  /* 0x0000004000037824 */ /* 0x000fe200078e00ff */
[----:B------:R-:W-:Y:S02]  /*1ba0*/  F2FP.F16.F32.PACK_AB R25, R27, R26 ;  /* 0x0000001a1b19723e */ /* 0x000fe400000000ff */
[----:B------:R-:W-:Y:S02]  /*1bb0*/  ELECT P0, URZ, PT ;  /* 0x00000000003f782f */ /* 0x000fe40003800000 */
[----:B------:R-:W-:Y:S01]  /*1bc0*/  LOP3.LUT R2, R2, 0x780, RZ, 0xc0, !PT ;  /* 0x0000078002027812 */ /* 0x000fe200078ec0ff */
[----:B------:R-:W-:Y:S01]  /*1bd0*/  UMOV UR13, UR10 ;  /* 0x0000000a000d7c82 */ /* 0x000fe20008000000 */
[----:B------:R-:W-:Y:S01]  /*1be0*/  F2FP.F16.F32.PACK_AB R32, R33, R32 ;  /* 0x000000202120723e */ /* 0x000fe200000000ff */
[----:B------:R-:W-:Y:S01]  /*1bf0*/  UMOV UR14, UR31 ;  /* 0x0000001f000e7c82 */ /* 0x000fe20008000000 */
[----:B-----5:R-:W-:Y:S01]  /*1c00*/  LOP3.LUT R4, R2, 0x3800, R3, 0xf8, !PT ;  /* 0x0000380002047812 */ /* 0x020fe200078ef803 */
[----:B------:R-:W-:Y:S01]  /*1c10*/  IMAD.SHL.U32 R2, R0, 0x10, RZ ;  /* 0x0000001000027824 */ /* 0x000fe200078e00ff */
[----:B------:R-:W-:-:S02]  /*1c20*/  F2FP.F16.F32.PACK_AB R26, R29, R28 ;  /* 0x0000001c1d1a723e */ /* 0x000fc400000000ff */
[----:B------:R-:W-:Y:S02]  /*1c30*/  F2FP.F16.F32.PACK_AB R27, R31, R30 ;  /* 0x0000001e1f1b723e */ /* 0x000fe400000000ff */
[----:B------:R-:W-:Y:S02]  /*1c40*/  LOP3.LUT R3, R2, 0x70, RZ, 0xc0, !PT ;  /* 0x0000007002037812 */ /* 0x000fe400078ec0ff */
[----:B------:R-:W-:Y:S02]  /*1c50*/  F2FP.F16.F32.PACK_AB R33, R35, R34 ;  /* 0x000000222321723e */ /* 0x000fe400000000ff */
[----:B------:R-:W-:Y:S02]  /*1c60*/  LOP3.LUT R3, R3, 0x10, R0, 0x78, !PT ;  /* 0x0000001003037812 */ /* 0x000fe400078e7800 */
[----:B------:R-:W-:Y:S01]  /*1c70*/  F2FP.F16.F32.PACK_AB R40, R41, R40 ;  /* 0x000000282928723e */ /* 0x000fe200000000ff */
[----:B------:R-:W1:Y:S02]  /*1c80*/  @!P2 SYNCS.CCTL.IV [UR12+0x24000] ;  /* 0x02400000ff00a9b1 */ /* 0x000e64000800000c */
[----:B-1----:R-:W-:Y:S01]  /*1c90*/  BAR.SYNC.DEFER_BLOCKING 0x0 ;  /* 0x0000000000007b1d */ /* 0x002fe20000010000 */
[----:B------:R-:W-:-:S02]  /*1ca0*/  LOP3.LUT R3, R4, R3, RZ, 0xfc, !PT ;  /* 0x0000000304037212 */ /* 0x000fc400078efcff */
[----:B------:R-:W-:Y:S02]  /*1cb0*/  F2FP.F16.F32.PACK_AB R34, R37, R36 ;  /* 0x000000242522723e */ /* 0x000fe400000000ff */
[C---:B------:R-:W-:Y:S01]  /*1cc0*/  LOP3.LUT R2, R3.reuse, 0x20, RZ, 0x3c, !PT ;  /* 0x0000002003027812 */ /* 0x040fe200078e3cff */
[C---:B------:R-:W-:Y:S01]  /*1cd0*/  VIADD R0, R3.reuse, UR12 ;  /* 0x0000000c03007c36 */ /* 0x040fe20008000000 */
[C---:B------:R-:W-:Y:S02]  /*1ce0*/  LOP3.LUT R4, R3.reuse, 0x40, RZ, 0x3c, !PT ;  /* 0x0000004003047812 */ /* 0x040fe400078e3cff */
[----:B------:R-:W-:Y:S01]  /*1cf0*/  LOP3.LUT R3, R3, 0x60, RZ, 0x3c, !PT ;  /* 0x0000006003037812 */ /* 0x000fe200078e3cff */
[----:B------:R-:W-:Y:S01]  /*1d00*/  VIADD R2, R2, UR12 ;  /* 0x0000000c02027c36 */ /* 0x000fe20008000000 */
[----:B------:R-:W-:Y:S01]  /*1d10*/  F2FP.F16.F32.PACK_AB R35, R39, R38 ;  /* 0x000000262723723e */ /* 0x000fe200000000ff */
[----:B------:R-:W-:Y:S01]  /*1d20*/  VIADD R4, R4, UR12 ;  /* 0x0000000c04047c36 */ /* 0x000fe20008000000 */
[----:B------:R-:W-:Y:S01]  /*1d30*/  F2FP.F16.F32.PACK_AB R41, R43, R42 ;  /* 0x0000002a2b29723e */ /* 0x000fe200000000ff */
[----:B------:R-:W-:Y:S01]  /*1d40*/  VIADD R3, R3, UR12 ;  /* 0x0000000c03037c36 */ /* 0x000fe20008000000 */
[----:B------:R-:W-:-:S02]  /*1d50*/  F2FP.F16.F32.PACK_AB R48, R49, R48 ;  /* 0x000000303130723e */ /* 0x000fc400000000ff */
[----:B------:R-:W-:Y:S02]  /*1d60*/  F2FP.F16.F32.PACK_AB R42, R45, R44 ;  /* 0x0000002c2d2a723e */ /* 0x000fe400000000ff */
[----:B------:R-:W-:Y:S02]  /*1d70*/  F2FP.F16.F32.PACK_AB R43, R47, R46 ;  /* 0x0000002e2f2b723e */ /* 0x000fe400000000ff */
[----:B------:R-:W-:Y:S02]  /*1d80*/  F2FP.F16.F32.PACK_AB R49, R51, R50 ;  /* 0x000000323331723e */ /* 0x000fe400000000ff */
[----:B------:R-:W-:Y:S01]  /*1d90*/  F2FP.F16.F32.PACK_AB R50, R53, R52 ;  /* 0x000000343532723e */ /* 0x000fe200000000ff */
[----:B------:R-:W1:Y:S02]  /*1da0*/  @!P2 SYNCS.CCTL.IV [UR12+0x24008] ;  /* 0x02400800ff00a9b1 */ /* 0x000e64000800000c */
[----:B-1----:R-:W-:Y:S01]  /*1db0*/  BAR.SYNC.DEFER_BLOCKING 0x0 ;  /* 0x0000000000007b1d */ /* 0x002fe20000010000 */
[----:B------:R-:W-:-:S02]  /*1dc0*/  F2FP.F16.F32.PACK_AB R51, R55, R54 ;  /* 0x000000363733723e */ /* 0x000fc400000000ff */
[----:B------:R-:W-:-:S13]  /*1dd0*/  ISETP.LT.U32.AND P0, PT, R6, 0x20, P0 ;  /* 0x000000200600780c */ /* 0x000fda0000701070 */
[----:B------:R-:W-:Y:S01]  /*1de0*/  VOTEU.ANY UP0, P0 ;  /* 0x00000000003f7886 */ /* 0x000fe20000000100 */
[----:B------:R-:W-:-:S04]  /*1df0*/  VOTEU.ANY UP1, P0 ;  /* 0x00000000003f7886 */ /* 0x000fc80000020100 */
[----:B--2---:R-:W-:Y:S01]  /*1e00*/  @UP0 UMOV UR6, UR24 ;  /* 0x0000001800060c82 */ /* 0x004fe20008000000 */
[----:B------:R-:W-:Y:S01]  /*1e10*/  @UP0 UMOV UR7, UR25 ;  /* 0x0000001900070c82 */ /* 0x000fe20008000000 */
[----:B------:R-:W1:Y:S02]  /*1e20*/  @!P2 SYNCS.CCTL.IV [UR12+0x24010] ;  /* 0x02401000ff00a9b1 */ /* 0x000e64000800000c */
[----:B-1----:R-:W-:Y:S04]  /*1e30*/  STSM.16.M88.4 [R0], R24 ;  /* 0x0000001800007844 */ /* 0x002fe80000000200 */
[----:B------:R-:W-:Y:S04]  /*1e40*/  STSM.16.M88.4 [R2], R32 ;  /* 0x0000002002007844 */ /* 0x000fe80000000200 */
[----:B------:R-:W-:Y:S04]  /*1e50*/  STSM.16.M88.4 [R4], R40 ;  /* 0x0000002804007844 */ /* 0x000fe80000000200 */
[----:B------:R-:W-:Y:S01]  /*1e60*/  STSM.16.M88.4 [R3], R48 ;  /* 0x0000003003007844 */ /* 0x000fe20000000200 */
[----:B------:R1:W-:Y:S06]  /*1e70*/  MEMBAR.ALL.CTA ;  /* 0x0000000000007992 */ /* 0x0003ec0000008000 */
[----:B-1----:R-:W1:Y:S02]  /*1e80*/  FENCE.VIEW.ASYNC.S ;  /* 0x00000000000073c6 */ /* 0x002e640000000000 */
[----:B-1----:R-:W-:Y:S06]  /*1e90*/  BAR.SYNC.DEFER_BLOCKING 0x0 ;  /* 0x0000000000007b1d */ /* 0x002fec0000010000 */
[----:B------:R1:W-:Y:S01]  /*1ea0*/  @UP1 UTMASTG.2D [UR12], [UR6] ;  /* 0x0000000c060013b5 */ /* 0x0003e20008008000 */
[----:B------:R0:W-:Y:S01]  /*1eb0*/  UTMACMDFLUSH ;  /* 0x00000000000079b7 */ /* 0x0001e20000000000 */
[----:B------:R-:W-:-:S04]  /*1ec0*/  DEPBAR.LE SB0, 0x0 ;  /* 0x000080000000791a */ /* 0x000fc80000000000 */
[----:B------:R-:W-:Y:S06]  /*1ed0*/  BAR.SYNC.DEFER_BLOCKING 0x0 ;  /* 0x0000000000007b1d */ /* 0x000fec0000010000 */
[----:B-1----:R-:W-:Y:S05]  /*1ee0*/  EXIT ;  /* 0x000000000000794d */ /* 0x002fea0003800000 */
.L_x_48:
[----:B------:R-:W1:Y:S02]  /*1ef0*/  SYNCS.PHASECHK.TRANS64.TRYWAIT P0, [UR18+0x24000], R2 ;  /* 0x02400002ff0075a7 */ /* 0x000e640008000152 */
[----:B-1----:R-:W-:Y:S05]  /*1f00*/  @!P0 BRA `(.L_x_48) ;  /* 0xfffffffc00f88947 */ /* 0x002fea000383ffff */
[----:B------:R-:W-:Y:S05]  /*1f10*/  BRA `(.L_x_50) ;  /* 0xfffffff800587947 */ /* 0x000fea000383ffff */
.L_x_51:
[----:B------:R-:W-:-:S00]  /*1f20*/  BRA `(.L_x_51) ;  /* 0xfffffffc00fc7947 */ /* 0x000fc0000383ffff */
[----:B------:R-:W-:-:S00]  /*1f30*/  NOP ;  /* 0x0000000000007918 */ /* 0x000fc00000000000 */
        /* <DEDUP_REMOVED lines=12> */
.L_x_52:


//--------------------- .nv.shared.gluon_wgmma    --------------------------
	.section	.nv.shared.gluon_wgmma,"aw",@nobits
	.sectionflags	@""
	.align	16
	.zero		1024


//--------------------- .nv.shared.reserved.0     --------------------------
	.section	.nv.shared.reserved.0,"aw",@nobits
	.weak		__nv_reservedSMEM_offset_0_alias
	.size		__nv_reservedSMEM_offset_0_alias, 0, 0
	.other		__nv_reservedSMEM_offset_0_alias,@"STO_CUDA_RESERVED_SHARED STV_DEFAULT"
__nv_reservedSMEM_offset_0_alias:
	.zero		0


//--------------------- .nv.constant0.gluon_wgmma --------------------------
	.section	.nv.constant0.gluon_wgmma,"a",@progbits
	.sectionflags	@""
	.align	4
.nv.constant0.gluon_wgmma:
	.zero		608


//--------------------- SYMBOLS --------------------------

	.type		.nv.reservedSmem.offset0,@object
	.size		.nv.reservedSmem.offset0,0x4
